	.target	sm_90a

	.elftype	@"ET_EXEC"


//--------------------- .note.nv.tkinfo           --------------------------
	.section	.note.nv.tkinfo,"",@"SHT_NOTE"
	.sectionflags	@"SHF_NOTE_NV_TKINFO"
	.tkinfo
        /*0018*/ 	.word	0x00000002
        /*0030*/ 	.string	""
        /*0030*/ 	.string	"ptxas"
        /*0030*/ 	.string	"Cuda compilation tools, release 13.0, V13.0.88"
        /*0030*/ 	.string	"Build cuda_13.0.r13.0/compiler.36424714_0"
        /*0030*/ 	.string	"-arch sm_90a -m 64 "



//--------------------- .note.nv.cuinfo           --------------------------
	.section	.note.nv.cuinfo,"",@"SHT_NOTE"
	.sectionflags	@"SHF_NOTE_NV_CUINFO"
        /*0018*/ 	.short	0x0002
        /*001a*/ 	.short	0x005a
        /*001c*/ 	.short	0x0082
	.zero		2


//--------------------- .nv.info                  --------------------------
	.section	.nv.info,"",@"SHT_CUDA_INFO"
	.align	4


	//----- nvinfo : EIATTR_REGCOUNT
	.align		4
        /*0000*/ 	.byte	0x04, 0x2f
        /*0002*/ 	.short	(.L_15 - .L_14)
	.align		4
.L_14:
        /*0004*/ 	.word	index@(_ZN7cutlass13device_kernelINS_4gemm6kernel13GemmUniversalIN4cute5tupleIJiiiiEEENS1_10collective13CollectiveMmaINS1_34MainloopSm90TmaGmmaWarpSpecializedILi3ENS5_IJNS4_1CILi2EEENSA_ILi1EEESC_EEENS1_35KernelTmaWarpSpecializedCooperativeEEENS5_IJNSA_ILi384EEENSA_ILi192EEENSA_ILi64EEEEEENS_6half_tENS5_IJlSC_lEEESK_SL_NS4_8TiledMMAINS4_8MMA_AtomIJNS4_4SM904GMMA26MMA_64x192x16_F32F16F16_SSILNSP_5MajorE0ELSR_0ELNSP_7ScaleInE1ELSS_1EEEEEENS4_6LayoutISD_NS5_IJSC_NSA_ILi0EEESW_EEEEENS5_IJNS4_10UnderscoreESZ_SZ_EEEEENS4_13SM90_TMA_LOADENS4_14ComposedLayoutINS4_7SwizzleILi3ELi4ELi3EEENS4_18smem_ptr_flag_bitsILi16EEENSV_INS5_IJNSA_ILi8EEESI_EEENS5_IJSI_SC_EEEEEEEvNS4_8identityENS4_23SM90_TMA_LOAD_MULTICASTES1C_vS1D_EENS_8epilogue10collective6detail29Sm90TmaWarpSpecializedAdapterINS1H_15DefaultEpilogueISK_SL_SL_NS1G_6thread17LinearCombinationISK_Li1EffLNS1L_9ScaleType4KindE0ELNS_15FloatRoundStyleE2ESK_EENS1_15EpilogueDefaultEEEEEvvEEEEvNT_6ParamsE)
        /*0008*/ 	.word	0x000000a8


	//----- nvinfo : EIATTR_FRAME_SIZE
	.align		4
.L_15:
        /*000c*/ 	.byte	0x04, 0x11
        /*000e*/ 	.short	(.L_17 - .L_16)
	.align		4
.L_16:
        /*0010*/ 	.word	index@(_ZN7cutlass13device_kernelINS_4gemm6kernel13GemmUniversalIN4cute5tupleIJiiiiEEENS1_10collective13CollectiveMmaINS1_34MainloopSm90TmaGmmaWarpSpecializedILi3ENS5_IJNS4_1CILi2EEENSA_ILi1EEESC_EEENS1_35KernelTmaWarpSpecializedCooperativeEEENS5_IJNSA_ILi384EEENSA_ILi192EEENSA_ILi64EEEEEENS_6half_tENS5_IJlSC_lEEESK_SL_NS4_8TiledMMAINS4_8MMA_AtomIJNS4_4SM904GMMA26MMA_64x192x16_F32F16F16_SSILNSP_5MajorE0ELSR_0ELNSP_7ScaleInE1ELSS_1EEEEEENS4_6LayoutISD_NS5_IJSC_NSA_ILi0EEESW_EEEEENS5_IJNS4_10UnderscoreESZ_SZ_EEEEENS4_13SM90_TMA_LOADENS4_14ComposedLayoutINS4_7SwizzleILi3ELi4ELi3EEENS4_18smem_ptr_flag_bitsILi16EEENSV_INS5_IJNSA_ILi8EEESI_EEENS5_IJSI_SC_EEEEEEEvNS4_8identityENS4_23SM90_TMA_LOAD_MULTICASTES1C_vS1D_EENS_8epilogue10collective6detail29Sm90TmaWarpSpecializedAdapterINS1H_15DefaultEpilogueISK_SL_SL_NS1G_6thread17LinearCombinationISK_Li1EffLNS1L_9ScaleType4KindE0ELNS_15FloatRoundStyleE2ESK_EENS1_15EpilogueDefaultEEEEEvvEEEEvNT_6ParamsE)
        /*0014*/ 	.word	0x00000708


	//----- nvinfo : EIATTR_MIN_STACK_SIZE
	.align		4
.L_17:
        /*0018*/ 	.byte	0x04, 0x12
        /*001a*/ 	.short	(.L_19 - .L_18)
	.align		4
.L_18:
        /*001c*/ 	.word	index@(_ZN7cutlass13device_kernelINS_4gemm6kernel13GemmUniversalIN4cute5tupleIJiiiiEEENS1_10collective13CollectiveMmaINS1_34MainloopSm90TmaGmmaWarpSpecializedILi3ENS5_IJNS4_1CILi2EEENSA_ILi1EEESC_EEENS1_35KernelTmaWarpSpecializedCooperativeEEENS5_IJNSA_ILi384EEENSA_ILi192EEENSA_ILi64EEEEEENS_6half_tENS5_IJlSC_lEEESK_SL_NS4_8TiledMMAINS4_8MMA_AtomIJNS4_4SM904GMMA26MMA_64x192x16_F32F16F16_SSILNSP_5MajorE0ELSR_0ELNSP_7ScaleInE1ELSS_1EEEEEENS4_6LayoutISD_NS5_IJSC_NSA_ILi0EEESW_EEEEENS5_IJNS4_10UnderscoreESZ_SZ_EEEEENS4_13SM90_TMA_LOADENS4_14ComposedLayoutINS4_7SwizzleILi3ELi4ELi3EEENS4_18smem_ptr_flag_bitsILi16EEENSV_INS5_IJNSA_ILi8EEESI_EEENS5_IJSI_SC_EEEEEEEvNS4_8identityENS4_23SM90_TMA_LOAD_MULTICASTES1C_vS1D_EENS_8epilogue10collective6detail29Sm90TmaWarpSpecializedAdapterINS1H_15DefaultEpilogueISK_SL_SL_NS1G_6thread17LinearCombinationISK_Li1EffLNS1L_9ScaleType4KindE0ELNS_15FloatRoundStyleE2ESK_EENS1_15EpilogueDefaultEEEEEvvEEEEvNT_6ParamsE)
        /*0020*/ 	.word	0x00000708
.L_19:


//--------------------- .nv.compat                --------------------------
	.section	.nv.compat,"",@"SHT_CUDA_COMPAT_INFO"
	.align	4
        /*0000*/ 	.byte	0x02, 0x09, 0x01, 0x00, 0x02, 0x02, 0x04, 0x00, 0x02, 0x05, 0x05, 0x00, 0x03, 0x07, 0x01, 0x01
        /*0010*/ 	.byte	0x02, 0x03, 0x01, 0x00, 0x02, 0x06, 0x01, 0x00, 0x04, 0x0b, 0x08, 0x00, 0x00, 0x00, 0x00, 0x00
        /*0020*/ 	.byte	0x00, 0x00, 0x00, 0x00


//--------------------- .nv.info._ZN7cutlass13device_kernelINS_4gemm6kernel13GemmUniversalIN4cute5tupleIJiiiiEEENS1_10collective13CollectiveMmaINS1_34MainloopSm90TmaGmmaWarpSpecializedILi3ENS5_IJNS4_1CILi2EEENSA_ILi1EEESC_EEENS1_35KernelTmaWarpSpecializedCooperativeEEENS5_IJNSA_ILi384EEENSA_ILi192EEENSA_ILi64EEEEEENS_6half_tENS5_IJlSC_lEEESK_SL_NS4_8TiledMMAINS4_8MMA_AtomIJNS4_4SM904GMMA26MMA_64x192x16_F32F16F16_SSILNSP_5MajorE0ELSR_0ELNSP_7ScaleInE1ELSS_1EEEEEENS4_6LayoutISD_NS5_IJSC_NSA_ILi0EEESW_EEEEENS5_IJNS4_10UnderscoreESZ_SZ_EEEEENS4_13SM90_TMA_LOADENS4_14ComposedLayoutINS4_7SwizzleILi3ELi4ELi3EEENS4_18smem_ptr_flag_bitsILi16EEENSV_INS5_IJNSA_ILi8EEESI_EEENS5_IJSI_SC_EEEEEEEvNS4_8identityENS4_23SM90_TMA_LOAD_MULTICASTES1C_vS1D_EENS_8epilogue10collective6detail29Sm90TmaWarpSpecializedAdapterINS1H_15DefaultEpilogueISK_SL_SL_NS1G_6thread17LinearCombinationISK_Li1EffLNS1L_9ScaleType4KindE0ELNS_15FloatRoundStyleE2ESK_EENS1_15EpilogueDefaultEEEEEvvEEEEvNT_6ParamsE --------------------------
	.section	.nv.info._ZN7cutlass13device_kernelINS_4gemm6kernel13GemmUniversalIN4cute5tupleIJiiiiEEENS1_10collective13CollectiveMmaINS1_34MainloopSm90TmaGmmaWarpSpecializedILi3ENS5_IJNS4_1CILi2EEENSA_ILi1EEESC_EEENS1_35KernelTmaWarpSpecializedCooperativeEEENS5_IJNSA_ILi384EEENSA_ILi192EEENSA_ILi64EEEEEENS_6half_tENS5_IJlSC_lEEESK_SL_NS4_8TiledMMAINS4_8MMA_AtomIJNS4_4SM904GMMA26MMA_64x192x16_F32F16F16_SSILNSP_5MajorE0ELSR_0ELNSP_7ScaleInE1ELSS_1EEEEEENS4_6LayoutISD_NS5_IJSC_NSA_ILi0EEESW_EEEEENS5_IJNS4_10UnderscoreESZ_SZ_EEEEENS4_13SM90_TMA_LOADENS4_14ComposedLayoutINS4_7SwizzleILi3ELi4ELi3EEENS4_18smem_ptr_flag_bitsILi16EEENSV_INS5_IJNSA_ILi8EEESI_EEENS5_IJSI_SC_EEEEEEEvNS4_8identityENS4_23SM90_TMA_LOAD_MULTICASTES1C_vS1D_EENS_8epilogue10collective6detail29Sm90TmaWarpSpecializedAdapterINS1H_15DefaultEpilogueISK_SL_SL_NS1G_6thread17LinearCombinationISK_Li1EffLNS1L_9ScaleType4KindE0ELNS_15FloatRoundStyleE2ESK_EENS1_15EpilogueDefaultEEEEEvvEEEEvNT_6ParamsE,"",@"SHT_CUDA_INFO"
	.sectionflags	@""
	.align	4


	//----- nvinfo : EIATTR_CUDA_API_VERSION
	.align		4
        /*0000*/ 	.byte	0x04, 0x37
        /*0002*/ 	.short	(.L_21 - .L_20)
.L_20:
        /*0004*/ 	.word	0x00000082


	//----- nvinfo : EIATTR_KPARAM_INFO
	.align		4
.L_21:
        /*0008*/ 	.byte	0x04, 0x17
        /*000a*/ 	.short	(.L_23 - .L_22)
.L_22:
        /*000c*/ 	.word	0x00000000
        /*0010*/ 	.short	0x0000
        /*0012*/ 	.short	0x0070
        /*0014*/ 	.byte	0x00, 0xf0, 0x01, 0x10


	//----- nvinfo : EIATTR_SPARSE_MMA_MASK
	.align		4
.L_23:
        /*0018*/ 	.byte	0x03, 0x50
        /*001a*/ 	.short	0x0000


	//----- nvinfo : EIATTR_MAXREG_COUNT
	.align		4
        /*001c*/ 	.byte	0x03, 0x1b
        /*001e*/ 	.short	0x00a8


	//----- nvinfo : EIATTR_NUM_BARRIERS
	.align		4
        /*0020*/ 	.byte	0x02, 0x4c
        /*0022*/ 	.byte	0x01
	.zero		1


	//----- nvinfo : EIATTR_EXTERNS
	.align		4
        /*0024*/ 	.byte	0x04, 0x0f
        /*0026*/ 	.short	(.L_25 - .L_24)


	//   ....[0]....
	.align		4
.L_24:
        /*0028*/ 	.word	index@(__assertfail)


	//----- nvinfo : EIATTR_ANNOTATIONS
	.align		4
.L_25:
        /*002c*/ 	.byte	0x04, 0x55
        /*002e*/ 	.short	(.L_27 - .L_26)


	//   ....[0]....
.L_26:
        /*0030*/ 	.word	0x00000001
        /*0034*/ 	.byte	0x20, 0x07, 0x00, 0x00, 0x01, 0x00, 0x00, 0x00, 0xf0, 0x09, 0x00, 0x00, 0x01, 0x00, 0x00, 0x00
        /* <DEDUP_REMOVED lines=736> */
        /*2e44*/ 	.byte	0x50, 0xc7, 0x01, 0x00


	//----- nvinfo : EIATTR_MERCURY_ISA_VERSION
	.align		4
.L_27:
        /*2e48*/ 	.byte	0x03, 0x5f
        /*2e4a*/ 	.short	0x0101


	//----- nvinfo : EIATTR_INT_WARP_WIDE_INSTR_OFFSETS
	.align		4
        /*2e4c*/ 	.byte	0x04, 0x31
        /*2e4e*/ 	.short	(.L_29 - .L_28)


	//   ....[0]....
.L_28:
        /*2e50*/ 	.word	0x00000560


	//   ....[1]....
        /*2e54*/ 	.word	0x00000570


	//   ....[2]....
        /*2e58*/ 	.word	0x000006f0


	//----- nvinfo : EIATTR_COOP_GROUP_MASK_REGIDS
	.align		4
.L_29:
        /*2e5c*/ 	.byte	0x04, 0x29
        /*2e5e*/ 	.short	(.L_31 - .L_30)


	//   ....[0]....
.L_30:
        /*2e60*/ 	.word	0xffffffff


	//   ....[1]....
        /*2e64*/ 	.word	0xffffffff


	//   ....[2]....
        /*2e68*/ 	.word	0xffffffff


	//   ....[3]....
        /*2e6c*/ 	.word	0xffffffff


	//   ....[4]....
        /*2e70*/ 	.word	0xffffffff


	//   ....[5]....
        /*2e74*/ 	.word	0xffffffff


	//----- nvinfo : EIATTR_COOP_GROUP_INSTR_OFFSETS
	.align		4
.L_31:
        /*2e78*/ 	.byte	0x04, 0x28
        /*2e7a*/ 	.short	(.L_33 - .L_32)


	//   ....[0]....
.L_32:
        /*2e7c*/ 	.word	0x00000070


	//   ....[1]....
        /*2e80*/ 	.word	0x00000080


	//   ....[2]....
        /*2e84*/ 	.word	0x000001a0


	//   ....[3]....
        /*2e88*/ 	.word	0x000003b0


	//   ....[4]....
        /*2e8c*/ 	.word	0x00000830


	//   ....[5]....
        /*2e90*/ 	.word	0x00001400


	//----- nvinfo : EIATTR_REG_RECONFIG
	.align		4
.L_33:
        /*2e94*/ 	.byte	0x01, 0x54
	.zero		2


	//----- nvinfo : EIATTR_SYSCALL_OFFSETS
	.align		4
        /*2e98*/ 	.byte	0x04, 0x46
        /*2e9a*/ 	.short	(.L_35 - .L_34)


	//   ....[0]....
.L_34:
        /*2e9c*/ 	.word	0x000015b0


	//----- nvinfo : EIATTR_MBARRIER_INSTR_OFFSETS
	.align		4
.L_35:
        /*2ea0*/ 	.byte	0x04, 0x39
        /*2ea2*/ 	.short	(.L_37 - .L_36)


	//   ....[0]....
.L_36:
        /*2ea4*/ 	.word	0x00000320
        /*2ea8*/ 	.word	0x000000ff
        /*2eac*/ 	.word	0x00000000
        /*2eb0*/ 	.short	0x0100
        /*2eb2*/ 	.byte	0x08
	.zero		1


	//   ....[1]....
        /*2eb4*/ 	.word	0x00000330
        /*2eb8*/ 	.word	0x000000ff
        /*2ebc*/ 	.word	0x00000018
        /*2ec0*/ 	.short	0x0100
        /*2ec2*/ 	.byte	0x08
	.zero		1


	//   ....[2]....
        /*2ec4*/ 	.word	0x00000340
        /*2ec8*/ 	.word	0x000000ff
        /*2ecc*/ 	.word	0x00000008
        /*2ed0*/ 	.short	0x0100
        /*2ed2*/ 	.byte	0x08
	.zero		1


	//   ....[3]....
        /*2ed4*/ 	.word	0x00000350
        /*2ed8*/ 	.word	0x000000ff
        /*2edc*/ 	.word	0x00000020
        /*2ee0*/ 	.short	0x0100
        /*2ee2*/ 	.byte	0x08
	.zero		1


	//   ....[4]....
        /*2ee4*/ 	.word	0x00000360
        /*2ee8*/ 	.word	0x000000ff
        /*2eec*/ 	.word	0x00000010
        /*2ef0*/ 	.short	0x0100
        /*2ef2*/ 	.byte	0x08
	.zero		1


	//   ....[5]....
        /*2ef4*/ 	.word	0x00000370
        /*2ef8*/ 	.word	0x000000ff
        /*2efc*/ 	.word	0x00000028
        /*2f00*/ 	.short	0x0100
        /*2f02*/ 	.byte	0x08
	.zero		1


	//   ....[6]....
        /*2f04*/ 	.word	0x00000760
        /*2f08*/ 	.word	0x000000ff
        /*2f0c*/ 	.word	0x00000040
        /*2f10*/ 	.short	0x0100
        /*2f12*/ 	.byte	0x06
	.zero		1


	//   ....[7]....
        /*2f14*/ 	.word	0x00000790
        /*2f18*/ 	.word	0x000000ff
        /*2f1c*/ 	.word	0x00000048
        /*2f20*/ 	.short	0x0100
        /*2f22*/ 	.byte	0x06
	.zero		1


	//   ....[8]....
        /*2f24*/ 	.word	0x00001690
        /*2f28*/ 	.word	0x00000004
        /*2f2c*/ 	.word	0x00000000
        /*2f30*/ 	.short	0x010a
        /*2f32*/ 	.byte	0x3f
	.zero		1


	//   ....[9]....
        /*2f34*/ 	.word	0x000016d0
        /*2f38*/ 	.word	0x00000004
        /*2f3c*/ 	.word	0x00000000
        /*2f40*/ 	.short	0x010a
        /*2f42*/ 	.byte	0x3f
	.zero		1


	//   ....[10]....
        /*2f44*/ 	.word	0x00004c90
        /*2f48*/ 	.word	0x00000004
        /*2f4c*/ 	.word	0x00000000
        /*2f50*/ 	.short	0x010a
        /*2f52*/ 	.byte	0x3f
	.zero		1


	//   ....[11]....
        /*2f54*/ 	.word	0x00004cd0
        /*2f58*/ 	.word	0x00000004
        /*2f5c*/ 	.word	0x00000000
        /*2f60*/ 	.short	0x010a
        /*2f62*/ 	.byte	0x3f
	.zero		1


	//   ....[12]....
        /*2f64*/ 	.word	0x000088a0
        /*2f68*/ 	.word	0x00000004
        /*2f6c*/ 	.word	0x00000000
        /*2f70*/ 	.short	0x0101
        /*2f72*/ 	.byte	0x3f
	.zero		1


	//   ....[13]....
        /*2f74*/ 	.word	0x00008ad0
        /*2f78*/ 	.word	0x00000000
        /*2f7c*/ 	.word	0x00000000
        /*2f80*/ 	.short	0x0101
        /*2f82*/ 	.byte	0x3f
	.zero		1


	//   ....[14]....
        /*2f84*/ 	.word	0x0001c2b0
        /*2f88*/ 	.word	0x0000000e
        /*2f8c*/ 	.word	0x00000018
        /*2f90*/ 	.short	0x010a
        /*2f92*/ 	.byte	0x3f
	.zero		1


	//   ....[15]....
        /*2f94*/ 	.word	0x0001c650
        /*2f98*/ 	.word	0x00000002
        /*2f9c*/ 	.word	0x00000048
        /*2fa0*/ 	.short	0x0101
        /*2fa2*/ 	.byte	0x3f
	.zero		1


	//   ....[16]....
        /*2fa4*/ 	.word	0x0001ce50
        /*2fa8*/ 	.word	0x00000003
        /*2fac*/ 	.word	0x00000000
        /*2fb0*/ 	.short	0x010a
        /*2fb2*/ 	.byte	0x3f
	.zero		1


	//   ....[17]....
        /*2fb4*/ 	.word	0x0001cee0
        /*2fb8*/ 	.word	0x00000003
        /*2fbc*/ 	.word	0x00000000
        /*2fc0*/ 	.short	0x010a
        /*2fc2*/ 	.byte	0x3f
	.zero		1


	//   ....[18]....
        /*2fc4*/ 	.word	0x0001cf70
        /*2fc8*/ 	.word	0x00000003
        /*2fcc*/ 	.word	0x00000000
        /*2fd0*/ 	.short	0x010a
        /*2fd2*/ 	.byte	0x3f
	.zero		1


	//   ....[19]....
        /*2fd4*/ 	.word	0x0001cfd0
        /*2fd8*/ 	.word	0x00000004
        /*2fdc*/ 	.word	0x00000000
        /*2fe0*/ 	.short	0x010a
        /*2fe2*/ 	.byte	0x3f
	.zero		1


	//   ....[20]....
        /*2fe4*/ 	.word	0x0001d020
        /*2fe8*/ 	.word	0x00000004
        /*2fec*/ 	.word	0x00000000
        /*2ff0*/ 	.short	0x010a
        /*2ff2*/ 	.byte	0x3f
	.zero		1


	//   ....[21]....
        /*2ff4*/ 	.word	0x0001d0f0
        /*2ff8*/ 	.word	0x0000000e
        /*2ffc*/ 	.word	0x00000018
        /*3000*/ 	.short	0x010a
        /*3002*/ 	.byte	0x3f
	.zero		1


	//   ....[22]....
        /*3004*/ 	.word	0x0001d1c0
        /*3008*/ 	.word	0x00000003
        /*300c*/ 	.word	0x00000000
        /*3010*/ 	.short	0x010a
        /*3012*/ 	.byte	0x3f
	.zero		1


	//   ....[23]....
        /*3014*/ 	.word	0x0001d210
        /*3018*/ 	.word	0x00000003
        /*301c*/ 	.word	0x00000000
        /*3020*/ 	.short	0x010a
        /*3022*/ 	.byte	0x3f
	.zero		1


	//----- nvinfo : EIATTR_NUM_MBARRIERS
	.align		4
.L_37:
        /*3024*/ 	.byte	0x03, 0x38
        /*3026*/ 	.short	0x0008


	//----- nvinfo : EIATTR_EXIT_INSTR_OFFSETS
	.align		4
        /*3028*/ 	.byte	0x04, 0x1c
        /*302a*/ 	.short	(.L_39 - .L_38)


	//   ....[0]....
.L_38:
        /*302c*/ 	.word	0x00000a90


	//   ....[1]....
        /*3030*/ 	.word	0x00001320


	//   ....[2]....
        /*3034*/ 	.word	0x0001b940


	//   ....[3]....
        /*3038*/ 	.word	0x0001bf60


	//   ....[4]....
        /*303c*/ 	.word	0x0001cfc0


	//----- nvinfo : EIATTR_MAX_THREADS
	.align		4
.L_39:
        /*3040*/ 	.byte	0x04, 0x05
        /*3042*/ 	.short	(.L_41 - .L_40)
.L_40:
        /*3044*/ 	.word	0x00000180
        /*3048*/ 	.word	0x00000001
        /*304c*/ 	.word	0x00000001


	//----- nvinfo : EIATTR_CRS_STACK_SIZE
	.align		4
.L_41:
        /*3050*/ 	.byte	0x04, 0x1e
        /*3052*/ 	.short	(.L_43 - .L_42)
.L_42:
        /*3054*/ 	.word	0x00000000


	//----- nvinfo : EIATTR_CBANK_PARAM_SIZE
	.align		4
.L_43:
        /*3058*/ 	.byte	0x03, 0x19
        /*305a*/ 	.short	0x0470


	//----- nvinfo : EIATTR_PARAM_CBANK
	.align		4
        /*305c*/ 	.byte	0x04, 0x0a
        /*305e*/ 	.short	(.L_45 - .L_44)
	.align		4
.L_44:
        /*3060*/ 	.word	index@(.nv.constant0._ZN7cutlass13device_kernelINS_4gemm6kernel13GemmUniversalIN4cute5tupleIJiiiiEEENS1_10collective13CollectiveMmaINS1_34MainloopSm90TmaGmmaWarpSpecializedILi3ENS5_IJNS4_1CILi2EEENSA_ILi1EEESC_EEENS1_35KernelTmaWarpSpecializedCooperativeEEENS5_IJNSA_ILi384EEENSA_ILi192EEENSA_ILi64EEEEEENS_6half_tENS5_IJlSC_lEEESK_SL_NS4_8TiledMMAINS4_8MMA_AtomIJNS4_4SM904GMMA26MMA_64x192x16_F32F16F16_SSILNSP_5MajorE0ELSR_0ELNSP_7ScaleInE1ELSS_1EEEEEENS4_6LayoutISD_NS5_IJSC_NSA_ILi0EEESW_EEEEENS5_IJNS4_10UnderscoreESZ_SZ_EEEEENS4_13SM90_TMA_LOADENS4_14ComposedLayoutINS4_7SwizzleILi3ELi4ELi3EEENS4_18smem_ptr_flag_bitsILi16EEENSV_INS5_IJNSA_ILi8EEESI_EEENS5_IJSI_SC_EEEEEEEvNS4_8identityENS4_23SM90_TMA_LOAD_MULTICASTES1C_vS1D_EENS_8epilogue10collective6detail29Sm90TmaWarpSpecializedAdapterINS1H_15DefaultEpilogueISK_SL_SL_NS1G_6thread17LinearCombinationISK_Li1EffLNS1L_9ScaleType4KindE0ELNS_15FloatRoundStyleE2ESK_EENS1_15EpilogueDefaultEEEEEvvEEEEvNT_6ParamsE)
        /*3064*/ 	.short	0x0210
        /*3066*/ 	.short	0x0470


	//----- nvinfo : EIATTR_SW_WAR
	.align		4
.L_45:
        /*3068*/ 	.byte	0x04, 0x36
        /*306a*/ 	.short	(.L_47 - .L_46)
.L_46:
        /*306c*/ 	.word	0x00000008
.L_47:


//--------------------- .nv.callgraph             --------------------------
	.section	.nv.callgraph,"",@"SHT_CUDA_CALLGRAPH"
	.align	4
	.sectionentsize	8
	.align		4
        /*0000*/ 	.word	0x00000000
	.align		4
        /*0004*/ 	.word	0xffffffff
	.align		4
        /*0008*/ 	.word	index@(_ZN7cutlass13device_kernelINS_4gemm6kernel13GemmUniversalIN4cute5tupleIJiiiiEEENS1_10collective13CollectiveMmaINS1_34MainloopSm90TmaGmmaWarpSpecializedILi3ENS5_IJNS4_1CILi2EEENSA_ILi1EEESC_EEENS1_35KernelTmaWarpSpecializedCooperativeEEENS5_IJNSA_ILi384EEENSA_ILi192EEENSA_ILi64EEEEEENS_6half_tENS5_IJlSC_lEEESK_SL_NS4_8TiledMMAINS4_8MMA_AtomIJNS4_4SM904GMMA26MMA_64x192x16_F32F16F16_SSILNSP_5MajorE0ELSR_0ELNSP_7ScaleInE1ELSS_1EEEEEENS4_6LayoutISD_NS5_IJSC_NSA_ILi0EEESW_EEEEENS5_IJNS4_10UnderscoreESZ_SZ_EEEEENS4_13SM90_TMA_LOADENS4_14ComposedLayoutINS4_7SwizzleILi3ELi4ELi3EEENS4_18smem_ptr_flag_bitsILi16EEENSV_INS5_IJNSA_ILi8EEESI_EEENS5_IJSI_SC_EEEEEEEvNS4_8identityENS4_23SM90_TMA_LOAD_MULTICASTES1C_vS1D_EENS_8epilogue10collective6detail29Sm90TmaWarpSpecializedAdapterINS1H_15DefaultEpilogueISK_SL_SL_NS1G_6thread17LinearCombinationISK_Li1EffLNS1L_9ScaleType4KindE0ELNS_15FloatRoundStyleE2ESK_EENS1_15EpilogueDefaultEEEEEvvEEEEvNT_6ParamsE)
	.align		4
        /*000c*/ 	.word	index@(__assertfail)
	.align		4
        /*0010*/ 	.word	0x00000000
	.align		4
        /*0014*/ 	.word	0xfffffffe
	.align		4
        /*0018*/ 	.word	0x00000000
	.align		4
        /*001c*/ 	.word	0xfffffffd
	.align		4
        /*0020*/ 	.word	0x00000000
	.align		4
        /*0024*/ 	.word	0xfffffffc


//--------------------- .nv.constant4             --------------------------
	.section	.nv.constant4,"a",@progbits
	.align	8
	.align		8
.nv.constant4:
        /*0000*/ 	.dword	__assertfail
	.align		8
        /*0008*/ 	.dword	__unnamed_1
	.align		8
        /*0010*/ 	.dword	_ZN40_INTERNAL_6d6f63be_4_k_cu_edbcbd5f_159354cuda3std3__45__cpo5beginE
	.align		8
        /*0018*/ 	.dword	_ZN40_INTERNAL_6d6f63be_4_k_cu_edbcbd5f_159354cuda3std3__45__cpo3endE
	.align		8
        /*0020*/ 	.dword	_ZN40_INTERNAL_6d6f63be_4_k_cu_edbcbd5f_159354cuda3std3__45__cpo6cbeginE
	.align		8
        /*0028*/ 	.dword	_ZN40_INTERNAL_6d6f63be_4_k_cu_edbcbd5f_159354cuda3std3__45__cpo4cendE
	.align		8
        /*0030*/ 	.dword	_ZN40_INTERNAL_6d6f63be_4_k_cu_edbcbd5f_159354cuda3std3__442_GLOBAL__N__6d6f63be_4_k_cu_edbcbd5f_159356ignoreE
	.align		8
        /*0038*/ 	.dword	_ZN40_INTERNAL_6d6f63be_4_k_cu_edbcbd5f_159354cuda3std3__419piecewise_constructE
	.align		8
        /*0040*/ 	.dword	_ZN40_INTERNAL_6d6f63be_4_k_cu_edbcbd5f_159354cuda3std3__48in_placeE
	.align		8
        /*0048*/ 	.dword	_ZN40_INTERNAL_6d6f63be_4_k_cu_edbcbd5f_159354cuda3std6ranges3__45__cpo4swapE
	.align		8
        /*0050*/ 	.dword	_ZN40_INTERNAL_6d6f63be_4_k_cu_edbcbd5f_159354cuda3std6ranges3__45__cpo9iter_moveE
	.align		8
        /*0058*/ 	.dword	_ZN40_INTERNAL_6d6f63be_4_k_cu_edbcbd5f_159354cute7productE
	.align		8
        /*0060*/ 	.dword	_ZN40_INTERNAL_6d6f63be_4_k_cu_edbcbd5f_159354cute1_E
	.align		8
        /*0068*/ 	.dword	$str$22
	.align		8
        /*0070*/ 	.dword	$str$23


//--------------------- .text._ZN7cutlass13device_kernelINS_4gemm6kernel13GemmUniversalIN4cute5tupleIJiiiiEEENS1_10collective13CollectiveMmaINS1_34MainloopSm90TmaGmmaWarpSpecializedILi3ENS5_IJNS4_1CILi2EEENSA_ILi1EEESC_EEENS1_35KernelTmaWarpSpecializedCooperativeEEENS5_IJNSA_ILi384EEENSA_ILi192EEENSA_ILi64EEEEEENS_6half_tENS5_IJlSC_lEEESK_SL_NS4_8TiledMMAINS4_8MMA_AtomIJNS4_4SM904GMMA26MMA_64x192x16_F32F16F16_SSILNSP_5MajorE0ELSR_0ELNSP_7ScaleInE1ELSS_1EEEEEENS4_6LayoutISD_NS5_IJSC_NSA_ILi0EEESW_EEEEENS5_IJNS4_10UnderscoreESZ_SZ_EEEEENS4_13SM90_TMA_LOADENS4_14ComposedLayoutINS4_7SwizzleILi3ELi4ELi3EEENS4_18smem_ptr_flag_bitsILi16EEENSV_INS5_IJNSA_ILi8EEESI_EEENS5_IJSI_SC_EEEEEEEvNS4_8identityENS4_23SM90_TMA_LOAD_MULTICASTES1C_vS1D_EENS_8epilogue10collective6detail29Sm90TmaWarpSpecializedAdapterINS1H_15DefaultEpilogueISK_SL_SL_NS1G_6thread17LinearCombinationISK_Li1EffLNS1L_9ScaleType4KindE0ELNS_15FloatRoundStyleE2ESK_EENS1_15EpilogueDefaultEEEEEvvEEEEvNT_6ParamsE --------------------------
	.section	.text._ZN7cutlass13device_kernelINS_4gemm6kernel13GemmUniversalIN4cute5tupleIJiiiiEEENS1_10collective13CollectiveMmaINS1_34MainloopSm90TmaGmmaWarpSpecializedILi3ENS5_IJNS4_1CILi2EEENSA_ILi1EEESC_EEENS1_35KernelTmaWarpSpecializedCooperativeEEENS5_IJNSA_ILi384EEENSA_ILi192EEENSA_ILi64EEEEEENS_6half_tENS5_IJlSC_lEEESK_SL_NS4_8TiledMMAINS4_8MMA_AtomIJNS4_4SM904GMMA26MMA_64x192x16_F32F16F16_SSILNSP_5MajorE0ELSR_0ELNSP_7ScaleInE1ELSS_1EEEEEENS4_6LayoutISD_NS5_IJSC_NSA_ILi0EEESW_EEEEENS5_IJNS4_10UnderscoreESZ_SZ_EEEEENS4_13SM90_TMA_LOADENS4_14ComposedLayoutINS4_7SwizzleILi3ELi4ELi3EEENS4_18smem_ptr_flag_bitsILi16EEENSV_INS5_IJNSA_ILi8EEESI_EEENS5_IJSI_SC_EEEEEEEvNS4_8identityENS4_23SM90_TMA_LOAD_MULTICASTES1C_vS1D_EENS_8epilogue10collective6detail29Sm90TmaWarpSpecializedAdapterINS1H_15DefaultEpilogueISK_SL_SL_NS1G_6thread17LinearCombinationISK_Li1EffLNS1L_9ScaleType4KindE0ELNS_15FloatRoundStyleE2ESK_EENS1_15EpilogueDefaultEEEEEvvEEEEvNT_6ParamsE,"ax",@progbits
	.align	128
.text._ZN7cutlass13device_kernelINS_4gemm6kernel13GemmUniversalIN4cute5tupleIJiiiiEEENS1_10collective13CollectiveMmaINS1_34MainloopSm90TmaGmmaWarpSpecializedILi3ENS5_IJNS4_1CILi2EEENSA_ILi1EEESC_EEENS1_35KernelTmaWarpSpecializedCooperativeEEENS5_IJNSA_ILi384EEENSA_ILi192EEENSA_ILi64EEEEEENS_6half_tENS5_IJlSC_lEEESK_SL_NS4_8TiledMMAINS4_8MMA_AtomIJNS4_4SM904GMMA26MMA_64x192x16_F32F16F16_SSILNSP_5MajorE0ELSR_0ELNSP_7ScaleInE1ELSS_1EEEEEENS4_6LayoutISD_NS5_IJSC_NSA_ILi0EEESW_EEEEENS5_IJNS4_10UnderscoreESZ_SZ_EEEEENS4_13SM90_TMA_LOADENS4_14ComposedLayoutINS4_7SwizzleILi3ELi4ELi3EEENS4_18smem_ptr_flag_bitsILi16EEENSV_INS5_IJNSA_ILi8EEESI_EEENS5_IJSI_SC_EEEEEEEvNS4_8identityENS4_23SM90_TMA_LOAD_MULTICASTES1C_vS1D_EENS_8epilogue10collective6detail29Sm90TmaWarpSpecializedAdapterINS1H_15DefaultEpilogueISK_SL_SL_NS1G_6thread17LinearCombinationISK_Li1EffLNS1L_9ScaleType4KindE0ELNS_15FloatRoundStyleE2ESK_EENS1_15EpilogueDefaultEEEEEvvEEEEvNT_6ParamsE:
        .type           _ZN7cutlass13device_kernelINS_4gemm6kernel13GemmUniversalIN4cute5tupleIJiiiiEEENS1_10collective13CollectiveMmaINS1_34MainloopSm90TmaGmmaWarpSpecializedILi3ENS5_IJNS4_1CILi2EEENSA_ILi1EEESC_EEENS1_35KernelTmaWarpSpecializedCooperativeEEENS5_IJNSA_ILi384EEENSA_ILi192EEENSA_ILi64EEEEEENS_6half_tENS5_IJlSC_lEEESK_SL_NS4_8TiledMMAINS4_8MMA_AtomIJNS4_4SM904GMMA26MMA_64x192x16_F32F16F16_SSILNSP_5MajorE0ELSR_0ELNSP_7ScaleInE1ELSS_1EEEEEENS4_6LayoutISD_NS5_IJSC_NSA_ILi0EEESW_EEEEENS5_IJNS4_10UnderscoreESZ_SZ_EEEEENS4_13SM90_TMA_LOADENS4_14ComposedLayoutINS4_7SwizzleILi3ELi4ELi3EEENS4_18smem_ptr_flag_bitsILi16EEENSV_INS5_IJNSA_ILi8EEESI_EEENS5_IJSI_SC_EEEEEEEvNS4_8identityENS4_23SM90_TMA_LOAD_MULTICASTES1C_vS1D_EENS_8epilogue10collective6detail29Sm90TmaWarpSpecializedAdapterINS1H_15DefaultEpilogueISK_SL_SL_NS1G_6thread17LinearCombinationISK_Li1EffLNS1L_9ScaleType4KindE0ELNS_15FloatRoundStyleE2ESK_EENS1_15EpilogueDefaultEEEEEvvEEEEvNT_6ParamsE,@function
        .size           _ZN7cutlass13device_kernelINS_4gemm6kernel13GemmUniversalIN4cute5tupleIJiiiiEEENS1_10collective13CollectiveMmaINS1_34MainloopSm90TmaGmmaWarpSpecializedILi3ENS5_IJNS4_1CILi2EEENSA_ILi1EEESC_EEENS1_35KernelTmaWarpSpecializedCooperativeEEENS5_IJNSA_ILi384EEENSA_ILi192EEENSA_ILi64EEEEEENS_6half_tENS5_IJlSC_lEEESK_SL_NS4_8TiledMMAINS4_8MMA_AtomIJNS4_4SM904GMMA26MMA_64x192x16_F32F16F16_SSILNSP_5MajorE0ELSR_0ELNSP_7ScaleInE1ELSS_1EEEEEENS4_6LayoutISD_NS5_IJSC_NSA_ILi0EEESW_EEEEENS5_IJNS4_10UnderscoreESZ_SZ_EEEEENS4_13SM90_TMA_LOADENS4_14ComposedLayoutINS4_7SwizzleILi3ELi4ELi3EEENS4_18smem_ptr_flag_bitsILi16EEENSV_INS5_IJNSA_ILi8EEESI_EEENS5_IJSI_SC_EEEEEEEvNS4_8identityENS4_23SM90_TMA_LOAD_MULTICASTES1C_vS1D_EENS_8epilogue10collective6detail29Sm90TmaWarpSpecializedAdapterINS1H_15DefaultEpilogueISK_SL_SL_NS1G_6thread17LinearCombinationISK_Li1EffLNS1L_9ScaleType4KindE0ELNS_15FloatRoundStyleE2ESK_EENS1_15EpilogueDefaultEEEEEvvEEEEvNT_6ParamsE,(.L_x_643 - _ZN7cutlass13device_kernelINS_4gemm6kernel13GemmUniversalIN4cute5tupleIJiiiiEEENS1_10collective13CollectiveMmaINS1_34MainloopSm90TmaGmmaWarpSpecializedILi3ENS5_IJNS4_1CILi2EEENSA_ILi1EEESC_EEENS1_35KernelTmaWarpSpecializedCooperativeEEENS5_IJNSA_ILi384EEENSA_ILi192EEENSA_ILi64EEEEEENS_6half_tENS5_IJlSC_lEEESK_SL_NS4_8TiledMMAINS4_8MMA_AtomIJNS4_4SM904GMMA26MMA_64x192x16_F32F16F16_SSILNSP_5MajorE0ELSR_0ELNSP_7ScaleInE1ELSS_1EEEEEENS4_6LayoutISD_NS5_IJSC_NSA_ILi0EEESW_EEEEENS5_IJNS4_10UnderscoreESZ_SZ_EEEEENS4_13SM90_TMA_LOADENS4_14ComposedLayoutINS4_7SwizzleILi3ELi4ELi3EEENS4_18smem_ptr_flag_bitsILi16EEENSV_INS5_IJNSA_ILi8EEESI_EEENS5_IJSI_SC_EEEEEEEvNS4_8identityENS4_23SM90_TMA_LOAD_MULTICASTES1C_vS1D_EENS_8epilogue10collective6detail29Sm90TmaWarpSpecializedAdapterINS1H_15DefaultEpilogueISK_SL_SL_NS1G_6thread17LinearCombinationISK_Li1EffLNS1L_9ScaleType4KindE0ELNS_15FloatRoundStyleE2ESK_EENS1_15EpilogueDefaultEEEEEvvEEEEvNT_6ParamsE)
        .other          _ZN7cutlass13device_kernelINS_4gemm6kernel13GemmUniversalIN4cute5tupleIJiiiiEEENS1_10collective13CollectiveMmaINS1_34MainloopSm90TmaGmmaWarpSpecializedILi3ENS5_IJNS4_1CILi2EEENSA_ILi1EEESC_EEENS1_35KernelTmaWarpSpecializedCooperativeEEENS5_IJNSA_ILi384EEENSA_ILi192EEENSA_ILi64EEEEEENS_6half_tENS5_IJlSC_lEEESK_SL_NS4_8TiledMMAINS4_8MMA_AtomIJNS4_4SM904GMMA26MMA_64x192x16_F32F16F16_SSILNSP_5MajorE0ELSR_0ELNSP_7ScaleInE1ELSS_1EEEEEENS4_6LayoutISD_NS5_IJSC_NSA_ILi0EEESW_EEEEENS5_IJNS4_10UnderscoreESZ_SZ_EEEEENS4_13SM90_TMA_LOADENS4_14ComposedLayoutINS4_7SwizzleILi3ELi4ELi3EEENS4_18smem_ptr_flag_bitsILi16EEENSV_INS5_IJNSA_ILi8EEESI_EEENS5_IJSI_SC_EEEEEEEvNS4_8identityENS4_23SM90_TMA_LOAD_MULTICASTES1C_vS1D_EENS_8epilogue10collective6detail29Sm90TmaWarpSpecializedAdapterINS1H_15DefaultEpilogueISK_SL_SL_NS1G_6thread17LinearCombinationISK_Li1EffLNS1L_9ScaleType4KindE0ELNS_15FloatRoundStyleE2ESK_EENS1_15EpilogueDefaultEEEEEvvEEEEvNT_6ParamsE,@"STO_CUDA_ENTRY STV_DEFAULT"
_ZN7cutlass13device_kernelINS_4gemm6kernel13GemmUniversalIN4cute5tupleIJiiiiEEENS1_10collective13CollectiveMmaINS1_34MainloopSm90TmaGmmaWarpSpecializedILi3ENS5_IJNS4_1CILi2EEENSA_ILi1EEESC_EEENS1_35KernelTmaWarpSpecializedCooperativeEEENS5_IJNSA_ILi384EEENSA_ILi192EEENSA_ILi64EEEEEENS_6half_tENS5_IJlSC_lEEESK_SL_NS4_8TiledMMAINS4_8MMA_AtomIJNS4_4SM904GMMA26MMA_64x192x16_F32F16F16_SSILNSP_5MajorE0ELSR_0ELNSP_7ScaleInE1ELSS_1EEEEEENS4_6LayoutISD_NS5_IJSC_NSA_ILi0EEESW_EEEEENS5_IJNS4_10UnderscoreESZ_SZ_EEEEENS4_13SM90_TMA_LOADENS4_14ComposedLayoutINS4_7SwizzleILi3ELi4ELi3EEENS4_18smem_ptr_flag_bitsILi16EEENSV_INS5_IJNSA_ILi8EEESI_EEENS5_IJSI_SC_EEEEEEEvNS4_8identityENS4_23SM90_TMA_LOAD_MULTICASTES1C_vS1D_EENS_8epilogue10collective6detail29Sm90TmaWarpSpecializedAdapterINS1H_15DefaultEpilogueISK_SL_SL_NS1G_6thread17LinearCombinationISK_Li1EffLNS1L_9ScaleType4KindE0ELNS_15FloatRoundStyleE2ESK_EENS1_15EpilogueDefaultEEEEEvvEEEEvNT_6ParamsE:
[----:B------:R-:W0:Y:S02]  /*0000*/  LDC R1, c[0x0][0x28] ;  /* 0x00000a00ff017b82 */ /* 0x000e240000000800 */
[----:B0-----:R-:W-:Y:S01]  /*0010*/  VIADD R1, R1, 0xfffff8f8 ;  /* 0xfffff8f801017836 */ /* 0x001fe20000000000 */
[----:B------:R-:W0:Y:S01]  /*0020*/  S2R R4, SR_TID.X ;  /* 0x0000000000047919 */ /* 0x000e220000002100 */
[----:B------:R-:W-:Y:S01]  /*0030*/  ELECT P0, URZ, PT ;  /* 0x00000000003f782f */ /* 0x000fe20003800000 */
[----:B------:R-:W-:Y:S01]  /*0040*/  BSSY B0, `(.L_x_0) ;  /* 0x0000015000007945 */ /* 0x000fe20003800000 */
[--C-:B0-----:R-:W-:Y:S02]  /*0050*/  SHF.R.U32.HI R0, RZ, 0x5, R4.reuse ;  /* 0x00000005ff007819 */ /* 0x101fe40000011604 */
[----:B------:R-:W-:-:S03]  /*0060*/  SHF.R.U32.HI R2, RZ, 0x7, R4 ;  /* 0x00000007ff027819 */ /* 0x000fc60000011604 */
[----:B------:R-:W0:Y:S04]  /*0070*/  SHFL.IDX PT, R3, R0, RZ, 0x1f ;  /* 0x00001fff00037589 */ /* 0x000e2800000e0000 */
[----:B------:R-:W1:Y:S01]  /*0080*/  SHFL.IDX PT, R2, R2, RZ, 0x1f ;  /* 0x00001fff02027589 */ /* 0x000e6200000e0000 */
[----:B0-----:R-:W-:Y:S02]  /*0090*/  R2UR UR9, R3 ;  /* 0x00000000030972ca */ /* 0x001fe400000e0000 */
[----:B-1----:R-:W-:-:S11]  /*00a0*/  R2UR UR5, R2 ;  /* 0x00000000020572ca */ /* 0x002fd600000e0000 */
[----:B------:R-:W-:Y:S02]  /*00b0*/  USHF.R.S32.HI UR4, URZ, 0x1f, UR9 ;  /* 0x0000001f3f047899 */ /* 0x000fe40008011409 */
[----:B------:R-:W-:Y:S02]  /*00c0*/  ISETP.NE.OR P0, PT, RZ, UR9, !P0 ;  /* 0x00000009ff007c0c */ /* 0x000fe4000c705670 */
[----:B------:R-:W-:-:S04]  /*00d0*/  ULEA.HI UR4, UR4, UR9, URZ, 0x2 ;  /* 0x0000000904047291 */ /* 0x000fc8000f8f103f */
[----:B------:R-:W-:-:S04]  /*00e0*/  ULOP3.LUT UR4, UR4, 0xfffffffc, URZ, 0xc0, !UPT ;  /* 0xfffffffc04047892 */ /* 0x000fc8000f8ec03f */
[----:B------:R-:W-:-:S03]  /*00f0*/  UIADD3 UR9, UR9, -UR4, URZ ;  /* 0x8000000409097290 */ /* 0x000fc6000fffe03f */
[----:B------:R-:W-:Y:S09]  /*0100*/  @P0 BRA `(.L_x_1) ;  /* 0x0000000000200947 */ /* 0x000ff20003800000 */
[----:B------:R-:W-:Y:S02]  /*0110*/  ULDC.64 UR6, c[0x0][0x198] ;  /* 0x0000660000067ab9 */ /* 0x000fe40000000a00 */
[----:B------:R-:W-:Y:S02]  /*0120*/  UIADD3 UR10, UP0, UR6, 0xf0, URZ ;  /* 0x000000f0060a7890 */ /* 0x000fe4000ff1e03f */
[----:B------:R-:W-:Y:S02]  /*0130*/  UIADD3 UR6, UP1, UR6, 0x1f0, URZ ;  /* 0x000001f006067890 */ /* 0x000fe4000ff3e03f */
[----:B------:R-:W-:Y:S02]  /*0140*/  UIADD3.X UR11, URZ, UR7, URZ, UP0, !UPT ;  /* 0x000000073f0b7290 */ /* 0x000fe400087fe43f */
[----:B------:R-:W-:-:S07]  /*0150*/  UIADD3.X UR7, URZ, UR7, URZ, UP1, !UPT ;  /* 0x000000073f077290 */ /* 0x000fce0008ffe43f */
[----:B------:R0:W-:Y:S02]  /*0160*/  UTMACCTL.PF [UR10] ;  /* 0x000000000a0079b9 */ /* 0x0001e40008040000 */
[----:B------:R0:W-:Y:S02]  /*0170*/  UTMACCTL.PF [UR6] ;  /* 0x00000000060079b9 */ /* 0x0001e40008040000 */
[----:B0-----:R-:W-:Y:S01]  /*0180*/  NOP ;  /* 0x0000000000007918 */ /* 0x001fe20000000000 */
.L_x_1:
[----:B------:R-:W-:Y:S05]  /*0190*/  BSYNC B0 ;  /* 0x0000000000007941 */ /* 0x000fea0003800000 */
.L_x_0:
[----:B------:R-:W0:Y:S01]  /*01a0*/  SHFL.IDX PT, R2, R0, RZ, 0x1f ;  /* 0x00001fff00027589 */ /* 0x000e2200000e0000 */
[----:B------:R-:W-:Y:S01]  /*01b0*/  UISETP.NE.AND UP0, UPT, UR9, 0x3, UPT ;  /* 0x000000030900788c */ /* 0x000fe2000bf05270 */
[----:B------:R-:W-:Y:S01]  /*01c0*/  ISETP.NE.AND P1, PT, RZ, UR5, PT ;  /* 0x00000005ff007c0c */ /* 0x000fe2000bf25270 */
[----:B------:R-:W-:Y:S02]  /*01d0*/  UIADD3 UR16, UR5, -0x1, URZ ;  /* 0xffffffff05107890 */ /* 0x000fe4000fffe03f */
[----:B------:R-:W-:Y:S02]  /*01e0*/  UISETP.EQ.OR UP0, UPT, UR9, URZ, !UP0 ;  /* 0x0000003f0900728c */ /* 0x000fe4000c702670 */
[----:B------:R-:W-:Y:S02]  /*01f0*/  UISETP.GE.U32.AND UP1, UPT, UR16, 0x2, UPT ;  /* 0x000000021000788c */ /* 0x000fe4000bf26070 */
[----:B------:R-:W-:-:S04]  /*0200*/  UISETP.EQ.AND UP0, UPT, UR5, URZ, UP0 ;  /* 0x0000003f0500728c */ /* 0x000fc80008702270 */
[----:B------:R-:W-:-:S04]  /*0210*/  USEL UR40, URZ, 0x1, !UP0 ;  /* 0x000000013f287887 */ /* 0x000fc8000c000000 */
[----:B------:R-:W-:Y:S01]  /*0220*/  USEL UR40, UR40, 0x2, UP1 ;  /* 0x0000000228287887 */ /* 0x000fe20008800000 */
[----:B0-----:R-:W-:-:S13]  /*0230*/  ISETP.NE.AND P0, PT, R2, RZ, PT ;  /* 0x000000ff0200720c */ /* 0x001fda0003f05270 */
[----:B------:R-:W-:Y:S05]  /*0240*/  @P0 BRA `(.L_x_2) ;  /* 0x0000000000500947 */ /* 0x000fea0003800000 */
[----:B------:R-:W0:Y:S01]  /*0250*/  S2UR UR8, SR_CgaCtaId ;  /* 0x00000000000879c3 */ /* 0x000e220000008800 */
[----:B------:R-:W-:Y:S01]  /*0260*/  UMOV UR4, 0x400 ;  /* 0x0000040000047882 */ /* 0x000fe20000000000 */
[----:B------:R-:W-:Y:S01]  /*0270*/  UMOV UR5, 0x1 ;  /* 0x0000000100057882 */ /* 0x000fe20000000000 */
[----:B------:R-:W-:Y:S01]  /*0280*/  UMOV UR6, 0x4 ;  /* 0x0000000400067882 */ /* 0x000fe20000000000 */
[----:B------:R-:W-:Y:S01]  /*0290*/  ELECT P0, URZ, PT ;  /* 0x00000000003f782f */ /* 0x000fe20003800000 */
[----:B------:R-:W-:-:S04]  /*02a0*/  UIADD3 UR6, -UR6, 0x100000, URZ ;  /* 0x0010000006067890 */ /* 0x000fc8000fffe13f */
[----:B------:R-:W-:Y:S02]  /*02b0*/  USHF.L.U32 UR7, UR6, 0xb, URZ ;  /* 0x0000000b06077899 */ /* 0x000fe4000800063f */
[----:B------:R-:W-:Y:S02]  /*02c0*/  USHF.L.U32 UR6, UR6, 0x1, URZ ;  /* 0x0000000106067899 */ /* 0x000fe4000800063f */
[----:B0-----:R-:W-:Y:S02]  /*02d0*/  ULEA UR8, UR8, UR4, 0x18 ;  /* 0x0000000408087291 */ /* 0x001fe4000f8ec03f */
[----:B------:R-:W-:-:S04]  /*02e0*/  UIADD3 UR4, -UR5, 0x100000, URZ ;  /* 0x0010000005047890 */ /* 0x000fc8000fffe13f */
[----:B------:R-:W-:Y:S02]  /*02f0*/  USHF.L.U32 UR5, UR4, 0xb, URZ ;  /* 0x0000000b04057899 */ /* 0x000fe4000800063f */
[----:B------:R-:W-:Y:S01]  /*0300*/  USHF.L.U32 UR4, UR4, 0x1, URZ ;  /* 0x0000000104047899 */ /* 0x000fe2000800063f */
[----:B------:R-:W0:Y:S11]  /*0310*/  FENCE.VIEW.ASYNC.S ;  /* 0x00000000000073c6 */ /* 0x000e360000000000 */
[----:B0-----:R0:W1:Y:S01]  /*0320*/  SYNCS.EXCH.64 URZ, [UR8], UR4 ;  /* 0x00000004083f75b2 */ /* 0x0010620008000100 */
[----:B------:R0:W2:Y:S01]  /*0330*/  SYNCS.EXCH.64 URZ, [UR8+0x18], UR6 ;  /* 0x00001806083f75b2 */ /* 0x0000a20008000100 */
[----:B------:R0:W3:Y:S01]  /*0340*/  SYNCS.EXCH.64 URZ, [UR8+0x8], UR4 ;  /* 0x00000804083f75b2 */ /* 0x0000e20008000100 */
[----:B------:R0:W4:Y:S01]  /*0350*/  SYNCS.EXCH.64 URZ, [UR8+0x20], UR6 ;  /* 0x00002006083f75b2 */ /* 0x0001220008000100 */
[----:B------:R0:W0:Y:S01]  /*0360*/  SYNCS.EXCH.64 URZ, [UR8+0x10], UR4 ;  /* 0x00001004083f75b2 */ /* 0x0000220008000100 */
[----:B------:R0:W0:Y:S01]  /*0370*/  SYNCS.EXCH.64 URZ, [UR8+0x28], UR6 ;  /* 0x00002806083f75b2 */ /* 0x0000220008000100 */
[----:B------:R-:W-:Y:S01]  /*0380*/  NOP ;  /* 0x0000000000007918 */ /* 0x000fe20000000000 */
.L_x_2:
[----:B------:R-:W5:Y:S01]  /*0390*/  S2UR UR13, SR_CTAID.X ;  /* 0x00000000000d79c3 */ /* 0x000f620000002500 */
[----:B------:R-:W-:Y:S01]  /*03a0*/  SHF.R.S32.HI R3, RZ, 0x1f, R4 ;  /* 0x0000001fff037819 */ /* 0x000fe20000011404 */
[----:B------:R5:W1:Y:S01]  /*03b0*/  SHFL.IDX PT, R6, R0, RZ, 0x1f ;  /* 0x00001fff00067589 */ /* 0x000a6200000e0000 */
[----:B0-----:R-:W-:Y:S01]  /*03c0*/  ULDC UR4, c[0x0][0x150] ;  /* 0x0000540000047ab9 */ /* 0x001fe20000000800 */
[----:B------:R-:W-:Y:S02]  /*03d0*/  ELECT P0, URZ, PT ;  /* 0x00000000003f782f */ /* 0x000fe40003800000 */
[----:B------:R-:W-:Y:S01]  /*03e0*/  LEA.HI R3, R3, R4, RZ, 0x7 ;  /* 0x0000000403037211 */ /* 0x000fe200078f38ff */
[----:B------:R-:W-:Y:S01]  /*03f0*/  ULDC UR5, c[0x0][0x154] ;  /* 0x0000550000057ab9 */ /* 0x000fe20000000800 */
[----:B------:R-:W-:Y:S01]  /*0400*/  SHF.R.S32.HI R7, RZ, 0x1f, R2 ;  /* 0x0000001fff077819 */ /* 0x000fe20000011402 */
[----:B------:R-:W0:Y:S01]  /*0410*/  S2UR UR10, SR_CTAID.Y ;  /* 0x00000000000a79c3 */ /* 0x000e220000002600 */
[----:B------:R-:W-:Y:S01]  /*0420*/  LOP3.LUT R3, R3, 0xffffff80, RZ, 0xc0, !PT ;  /* 0xffffff8003037812 */ /* 0x000fe200078ec0ff */
[----:B------:R-:W-:Y:S01]  /*0430*/  ULDC UR8, c[0x0][0x144] ;  /* 0x0000510000087ab9 */ /* 0x000fe20000000800 */
[----:B------:R-:W-:Y:S01]  /*0440*/  LEA.HI R7, R7, R2, RZ, 0x2 ;  /* 0x0000000207077211 */ /* 0x000fe200078f10ff */
[----:B------:R-:W-:Y:S01]  /*0450*/  NOP ;  /* 0x0000000000007918 */ /* 0x000fe20000000000 */
[----:B------:R-:W-:Y:S01]  /*0460*/  NOP ;  /* 0x0000000000007918 */ /* 0x000fe20000000000 */
[----:B------:R-:W-:Y:S01]  /*0470*/  IMAD.IADD R3, R4, 0x1, -R3 ;  /* 0x0000000104037824 */ /* 0x000fe200078e0a03 */
[----:B------:R-:W-:Y:S01]  /*0480*/  LOP3.LUT R7, R7, 0x3ffffffc, RZ, 0xc0, !PT ;  /* 0x3ffffffc07077812 */ /* 0x000fe200078ec0ff */
[----:B------:R-:W-:Y:S01]  /*0490*/  ULDC UR11, c[0x0][0x148] ;  /* 0x00005200000b7ab9 */ /* 0x000fe20000000800 */
[----:B------:R-:W-:-:S02]  /*04a0*/  MOV R17, 0x1 ;  /* 0x0000000100117802 */ /* 0x000fc40000000f00 */
[----:B------:R-:W-:Y:S02]  /*04b0*/  SHF.R.S32.HI R4, RZ, 0x1f, R3 ;  /* 0x0000001fff047819 */ /* 0x000fe40000011403 */
[----:B------:R-:W-:Y:S02]  /*04c0*/  IADD3 R2, R2, -R7, RZ ;  /* 0x8000000702027210 */ /* 0x000fe40007ffe0ff */
[----:B------:R-:W-:Y:S02]  /*04d0*/  LEA.HI R4, R4, R3, RZ, 0x3 ;  /* 0x0000000304047211 */ /* 0x000fe400078f18ff */
[----:B-----5:R-:W-:Y:S02]  /*04e0*/  I2FP.F32.U32 R5, UR13 ;  /* 0x0000000d00057c45 */ /* 0x020fe40008201000 */
[--C-:B------:R-:W-:Y:S02]  /*04f0*/  SHF.R.S32.HI R0, RZ, 0x3, R4.reuse ;  /* 0x00000003ff007819 */ /* 0x100fe40000011404 */
[----:B-1----:R-:W-:Y:S01]  /*0500*/  ISETP.NE.OR P0, PT, R6, RZ, !P0 ;  /* 0x000000ff0600720c */ /* 0x002fe20004705670 */
[----:B------:R-:W-:Y:S01]  /*0510*/  FMUL R8, R5, UR4 ;  /* 0x0000000405087c20 */ /* 0x000fe20008400000 */
[----:B------:R-:W-:-:S04]  /*0520*/  SHF.R.S32.HI R5, RZ, 0x1f, R4 ;  /* 0x0000001fff057819 */ /* 0x000fc80000011404 */
[----:B------:R-:W-:Y:S01]  /*0530*/  LEA.HI R5, R5, R0, RZ, 0x2 ;  /* 0x0000000005057211 */ /* 0x000fe200078f10ff */
[----:B------:R-:W1:Y:S03]  /*0540*/  F2I.U32.TRUNC.NTZ R8, R8 ;  /* 0x0000000800087305 */ /* 0x000e66000020f000 */
[----:B------:R-:W-:-:S03]  /*0550*/  LOP3.LUT R5, R5, 0xfffffffc, RZ, 0xc0, !PT ;  /* 0xfffffffc05057812 */ /* 0x000fc600078ec0ff */
[----:B------:R-:W-:Y:S01]  /*0560*/  VOTEU.ALL UP0, P0 ;  /* 0x00000000003f7886 */ /* 0x000fe20000000000 */
[----:B------:R-:W-:Y:S01]  /*0570*/  VOTEU.ALL UP1, P0 ;  /* 0x00000000003f7886 */ /* 0x000fe20000020000 */
[----:B------:R-:W-:Y:S01]  /*0580*/  IMAD.IADD R5, R0, 0x1, -R5 ;  /* 0x0000000100057824 */ /* 0x000fe200078e0a05 */
[----:B0-----:R-:W-:Y:S02]  /*0590*/  I2FP.F32.U32 R0, UR10 ;  /* 0x0000000a00007c45 */ /* 0x001fe40008201000 */
[----:B------:R-:W0:Y:S01]  /*05a0*/  @!UP0 S2UR UR7, SR_CgaCtaId ;  /* 0x00000000000789c3 */ /* 0x000e220000008800 */
[----:B------:R-:W-:Y:S01]  /*05b0*/  IMAD R2, R2, 0x4, R5 ;  /* 0x0000000402027824 */ /* 0x000fe200078e0205 */
[----:B------:R-:W-:Y:S01]  /*05c0*/  @!UP0 UMOV UR6, 0x400 ;  /* 0x0000040000068882 */ /* 0x000fe20000000000 */
[----:B------:R-:W-:Y:S01]  /*05d0*/  FMUL R4, R0, UR5 ;  /* 0x0000000500047c20 */ /* 0x000fe20008400000 */
[----:B-1----:R-:W-:Y:S02]  /*05e0*/  R2UR UR4, R8 ;  /* 0x00000000080472ca */ /* 0x002fe400000e0000 */
[----:B------:R-:W-:-:S03]  /*05f0*/  LEA.HI R0, R2, R2, RZ, 0x1 ;  /* 0x0000000202007211 */ /* 0x000fc600078f08ff */
[----:B------:R-:W1:Y:S01]  /*0600*/  F2I.U32.TRUNC.NTZ R4, R4 ;  /* 0x0000000400047305 */ /* 0x000e62000020f000 */
[----:B------:R-:W-:-:S05]  /*0610*/  LOP3.LUT R5, R0, 0xfffffffe, RZ, 0xc0, !PT ;  /* 0xfffffffe00057812 */ /* 0x000fca00078ec0ff */
[----:B------:R-:W-:Y:S02]  /*0620*/  IMAD.IADD R5, R2, 0x1, -R5 ;  /* 0x0000000102057824 */ /* 0x000fe400078e0a05 */
[----:B------:R-:W-:-:S04]  /*0630*/  UIADD3 UR4, -UR4, URZ, URZ ;  /* 0x0000003f04047290 */ /* 0x000fc8000fffe13f */
[----:B------:R-:W-:Y:S01]  /*0640*/  UIMAD UR8, UR8, UR4, UR13 ;  /* 0x00000004080872a4 */ /* 0x000fe2000f8e020d */
[----:B-1----:R-:W-:Y:S02]  /*0650*/  R2UR UR12, R4 ;  /* 0x00000000040c72ca */ /* 0x002fe400000e0000 */
[----:B------:R-:W-:Y:S01]  /*0660*/  UMOV UR4, 0x20 ;  /* 0x0000002000047882 */ /* 0x000fe20000000000 */
[----:B------:R-:W1:Y:S02]  /*0670*/  LDC R4, c[0x0][0x140] ;  /* 0x00005000ff047b82 */ /* 0x000e640000000800 */
[----:B------:R-:W-:Y:S01]  /*0680*/  ISETP.NE.AND P3, PT, R5, UR8, PT ;  /* 0x0000000805007c0c */ /* 0x000fe2000bf65270 */
[----:B------:R-:W-:Y:S01]  /*0690*/  IMAD.SHL.U32 R5, R2, 0x4, RZ ;  /* 0x0000000402057824 */ /* 0x000fe200078e00ff */
[----:B------:R-:W-:-:S04]  /*06a0*/  @!UP0 UIADD3 UR4, -UR4, 0x100000, URZ ;  /* 0x0010000004048890 */ /* 0x000fc8000fffe13f */
[----:B------:R-:W-:Y:S02]  /*06b0*/  @!UP0 USHF.L.U32 UR5, UR4, 0xb, URZ ;  /* 0x0000000b04058899 */ /* 0x000fe4000800063f */
[----:B------:R-:W-:Y:S02]  /*06c0*/  @!UP0 USHF.L.U32 UR4, UR4, 0x1, URZ ;  /* 0x0000000104048899 */ /* 0x000fe4000800063f */
[----:B0-----:R-:W-:Y:S01]  /*06d0*/  @!UP0 ULEA UR6, UR7, UR6, 0x18 ;  /* 0x0000000607068291 */ /* 0x001fe2000f8ec03f */
[----:B------:R-:W-:Y:S01]  /*06e0*/  LOP3.LUT R9, R2, 0xc, R5, 0x78, !PT ;  /* 0x0000000c02097812 */ /* 0x000fe200078e7805 */
[----:B------:R-:W-:Y:S01]  /*06f0*/  VOTEU.ALL UP0, P0 ;  /* 0x00000000003f7886 */ /* 0x000fe20000000000 */
[----:B------:R-:W-:Y:S01]  /*0700*/  LOP3.LUT P0, RZ, R3, 0x7, RZ, 0xc0, !PT ;  /* 0x0000000703ff7812 */ /* 0x000fe2000780c0ff */
[----:B------:R-:W-:Y:S02]  /*0710*/  UIADD3 UR12, -UR12, URZ, URZ ;  /* 0x0000003f0c0c7290 */ /* 0x000fe4000fffe13f */
[----:B------:R0:W-:Y:S01]  /*0720*/  STL [R1+0x180], R9 ;  /* 0x0001800901007387 */ /* 0x0001e20000100800 */
[----:B------:R-:W-:-:S02]  /*0730*/  ISETP.LT.U32.AND P0, PT, R9, 0x2, !P0 ;  /* 0x000000020900780c */ /* 0x000fc40004701070 */
[----:B------:R-:W-:Y:S01]  /*0740*/  @P3 LEA.HI R0, R9, R9, RZ, 0x1 ;  /* 0x0000000909003211 */ /* 0x000fe200078f08ff */
[----:B------:R-:W5:Y:S02]  /*0750*/  FENCE.VIEW.ASYNC.S ;  /* 0x00000000000073c6 */ /* 0x000f640000000000 */
[----:B-----5:R-:W0:Y:S01]  /*0760*/  @!UP0 SYNCS.EXCH.64 URZ, [UR6+0x40], UR4 ;  /* 0x00004004063f85b2 */ /* 0x020e220008000100 */
[----:B------:R-:W-:Y:S02]  /*0770*/  @P3 SHF.R.S32.HI R0, RZ, 0x1, R0 ;  /* 0x00000001ff003819 */ /* 0x000fe40000011400 */
[----:B-1----:R-:W-:Y:S01]  /*0780*/  ISETP.EQ.U32.AND P2, PT, R4, 0x1, PT ;  /* 0x000000010400780c */ /* 0x002fe20003f42070 */
[----:B------:R1:W0:Y:S01]  /*0790*/  @!UP1 SYNCS.EXCH.64 URZ, [UR6+0x48], UR4 ;  /* 0x00004804063f95b2 */ /* 0x0002220008000100 */
[----:B------:R-:W-:Y:S01]  /*07a0*/  NOP ;  /* 0x0000000000007918 */ /* 0x000fe20000000000 */
[----:B-1----:R-:W-:-:S06]  /*07b0*/  UIMAD UR4, UR11, UR12, UR10 ;  /* 0x0000000c0b0472a4 */ /* 0x002fcc000f8e020a */
[----:B------:R-:W-:Y:S02]  /*07c0*/  @P3 ISETP.NE.AND P4, PT, R0, UR4, PT ;  /* 0x0000000400003c0c */ /* 0x000fe4000bf85270 */
[----:B------:R-:W-:Y:S02]  /*07d0*/  SEL R0, RZ, 0x1, !P0 ;  /* 0x00000001ff007807 */ /* 0x000fe40004000000 */
[----:B------:R-:W-:-:S04]  /*07e0*/  @P3 SEL R17, RZ, 0x1, P4 ;  /* 0x00000001ff113807 */ /* 0x000fc80002000000 */
[----:B------:R-:W-:Y:S01]  /*07f0*/  LOP3.LUT R17, R17, R0, RZ, 0xc0, !PT ;  /* 0x0000000011117212 */ /* 0x000fe200078ec0ff */
[----:B------:R-:W-:Y:S06]  /*0800*/  @!P2 BRA `(.L_x_3) ;  /* 0x000000000008a947 */ /* 0x000fec0003800000 */
[----:B0-234-:R-:W-:Y:S01]  /*0810*/  UCGABAR_ARV ;  /* 0x00000000000079c7 */ /* 0x01dfe20008000000 */
[----:B------:R-:W-:Y:S05]  /*0820*/  BRA `(.L_x_4) ;  /* 0x0000000000047947 */ /* 0x000fea0003800000 */
.L_x_3:
[----:B0-234-:R-:W-:Y:S01]  /*0830*/  NOP ;  /* 0x0000000000007918 */ /* 0x01dfe20000000000 */
.L_x_4:
[----:B------:R-:W-:Y:S01]  /*0840*/  ULDC UR4, c[0x0][0x65c] ;  /* 0x0001970000047ab9 */ /* 0x000fe20000000800 */
[----:B------:R-:W-:Y:S01]  /*0850*/  UMOV UR5, URZ ;  /* 0x0000003f00057c82 */ /* 0x000fe20008000000 */
[----:B------:R-:W-:-:S03]  /*0860*/  UISETP.NE.AND UP0, UPT, UR4, 0x1, UPT ;  /* 0x000000010400788c */ /* 0x000fc6000bf05270 */
[----:B------:R-:W-:Y:S01]  /*0870*/  UMOV UR4, UR13 ;  /* 0x0000000d00047c82 */ /* 0x000fe20008000000 */
[----:B------:R-:W-:Y:S02]  /*0880*/  UP2UR UR41, UPR, URZ, 0x1 ;  /* 0x000000013f297883 */ /* 0x000fe40008000000 */
[----:B------:R-:W-:Y:S02]  /*0890*/  PLOP3.LUT P0, PT, PT, PT, UP0, 0x80, 0x0 ;  /* 0x000000000000781c */ /* 0x000fe40003f0f008 */
[----:B------:R-:W-:Y:S02]  /*08a0*/  PLOP3.LUT P3, PT, PT, PT, UP0, 0x80, 0x0 ;  /* 0x000000000000781c */ /* 0x000fe40003f6f008 */
[----:B------:R-:W-:Y:S01]  /*08b0*/  PLOP3.LUT P5, PT, PT, PT, UP0, 0x80, 0x0 ;  /* 0x000000000000781c */ /* 0x000fe20003faf008 */
[----:B------:R-:W-:Y:S01]  /*08c0*/  @UP0 ULDC UR14, c[0x0][0x10] ;  /* 0x00000400000e0ab9 */ /* 0x000fe20000000800 */
[----:B------:R-:W-:Y:S01]  /*08d0*/  @UP0 UMOV UR6, UR10 ;  /* 0x0000000a00060c82 */ /* 0x000fe20008000000 */
[----:B------:R-:W-:Y:S01]  /*08e0*/  @UP0 UMOV UR7, URZ ;  /* 0x0000003f00070c82 */ /* 0x000fe20008000000 */
[----:B------:R-:W-:Y:S01]  /*08f0*/  PLOP3.LUT P4, PT, PT, PT, UP0, 0x80, 0x0 ;  /* 0x000000000000781c */ /* 0x000fe20003f8f008 */
[----:B------:R-:W-:-:S03]  /*0900*/  @UP0 UIMAD.WIDE.U32 UR14, UR13, UR14, UR6 ;  /* 0x0000000e0d0e02a5 */ /* 0x000fc6000f8e0006 */
[----:B------:R-:W-:Y:S01]  /*0910*/  @!UP0 ULDC UR7, c[0x0][0xc] ;  /* 0x0000030000078ab9 */ /* 0x000fe20000000800 */
[----:B------:R-:W-:Y:S01]  /*0920*/  @UP0 UMOV UR6, URZ ;  /* 0x0000003f00060c82 */ /* 0x000fe20008000000 */
[----:B------:R-:W-:Y:S01]  /*0930*/  @!UP0 UIMAD.WIDE.U32 UR4, UR10, UR7, UR4 ;  /* 0x000000070a0482a5 */ /* 0x000fe2000f8e0004 */
[----:B------:R-:W-:Y:S01]  /*0940*/  IMAD.U32 R2, RZ, RZ, UR14 ;  /* 0x0000000eff027e24 */ /* 0x000fe2000f8e00ff */
[----:B------:R-:W-:Y:S02]  /*0950*/  @UP0 UIADD3 UR6, UR15, UR6, URZ ;  /* 0x000000060f060290 */ /* 0x000fe4000fffe03f */
[----:B------:R-:W-:Y:S02]  /*0960*/  IMAD.U32 R3, RZ, RZ, UR15 ;  /* 0x0000000fff037e24 */ /* 0x000fe4000f8e00ff */
[----:B------:R-:W-:Y:S01]  /*0970*/  @P0 IMAD.MOV.U32 R7, RZ, RZ, R2 ;  /* 0x000000ffff070224 */ /* 0x000fe200078e0002 */
[----:B------:R-:W-:Y:S01]  /*0980*/  MOV R5, UR5 ;  /* 0x0000000500057c02 */ /* 0x000fe20008000f00 */
[----:B------:R-:W-:Y:S01]  /*0990*/  IMAD.U32 R2, RZ, RZ, UR4 ;  /* 0x00000004ff027e24 */ /* 0x000fe2000f8e00ff */
[----:B------:R-:W-:Y:S01]  /*09a0*/  @P3 MOV R6, UR6 ;  /* 0x0000000600063c02 */ /* 0x000fe20008000f00 */
[----:B------:R-:W-:-:S02]  /*09b0*/  IMAD.U32 R3, RZ, RZ, UR5 ;  /* 0x00000005ff037e24 */ /* 0x000fc4000f8e00ff */
[----:B------:R-:W-:Y:S02]  /*09c0*/  @!P5 IMAD.MOV.U32 R6, RZ, RZ, R5 ;  /* 0x000000ffff06d224 */ /* 0x000fe400078e0005 */
[----:B------:R-:W-:Y:S02]  /*09d0*/  @!P4 IMAD.MOV.U32 R7, RZ, RZ, R2 ;  /* 0x000000ffff07c224 */ /* 0x000fe400078e0002 */
[----:B------:R-:W-:Y:S01]  /*09e0*/  IMAD.U32 R4, RZ, RZ, UR4 ;  /* 0x00000004ff047e24 */ /* 0x000fe2000f8e00ff */
[----:B------:R0:W-:Y:S04]  /*09f0*/  STL [R1+0x184], R6 ;  /* 0x0001840601007387 */ /* 0x0001e80000100800 */
[----:B------:R0:W-:Y:S01]  /*0a00*/  STL [R1+0x188], R7 ;  /* 0x0001880701007387 */ /* 0x0001e20000100800 */
[----:B------:R-:W-:Y:S05]  /*0a10*/  @!P2 BRA `(.L_x_5) ;  /* 0x00000000000ca947 */ /* 0x000fea0003800000 */
[----:B------:R-:W-:Y:S01]  /*0a20*/  UCGABAR_WAIT ;  /* 0x0000000000007dc7 */ /* 0x000fe20008000000 */
[----:B------:R-:W-:Y:S01]  /*0a30*/  CCTL.IVALL ;  /* 0x00000000ff00798f */ /* 0x000fe20002000000 */
[----:B------:R-:W-:Y:S05]  /*0a40*/  BRA `(.L_x_6) ;  /* 0x0000000000047947 */ /* 0x000fea0003800000 */
.L_x_5:
[----:B------:R-:W-:Y:S06]  /*0a50*/  BAR.SYNC.DEFER_BLOCKING 0x0 ;  /* 0x0000000000007b1d */ /* 0x000fec0000010000 */
.L_x_6:
[----:B------:R-:W-:Y:S05]  /*0a60*/  @!P1 BRA `(.L_x_7) ;  /* 0x000001ac00b89947 */ /* 0x000fea0003800000 */
[----:B------:R-:W-:-:S06]  /*0a70*/  UISETP.GT.U32.AND UP0, UPT, UR16, 0x1, UPT ;  /* 0x000000011000788c */ /* 0x000fcc000bf04070 */
[----:B------:R-:W-:-:S13]  /*0a80*/  PLOP3.LUT P0, PT, PT, PT, UP0, 0x80, 0x0 ;  /* 0x000000000000781c */ /* 0x000fda0003f0f008 */
[----:B------:R-:W-:Y:S05]  /*0a90*/  @P0 EXIT ;  /* 0x000000000000094d */ /* 0x000fea0003800000 */
[----:B------:R-:W-:Y:S01]  /*0aa0*/  ULDC.64 UR4, c[0x0][0x650] ;  /* 0x0001940000047ab9 */ /* 0x000fe20000000a00 */
[----:B------:R-:W-:Y:S01]  /*0ab0*/  UMOV UR42, 0xffffffff ;  /* 0xffffffff002a7882 */ /* 0x000fe20000000000 */
[----:B------:R-:W-:Y:S01]  /*0ac0*/  ISETP.GE.U32.AND P0, PT, R7, UR4, PT ;  /* 0x0000000407007c0c */ /* 0x000fe2000bf06070 */
[----:B------:R-:W-:Y:S01]  /*0ad0*/  UMOV UR43, 0xffffffff ;  /* 0xffffffff002b7882 */ /* 0x000fe20000000000 */
[----:B------:R-:W-:Y:S01]  /*0ae0*/  UMOV UR44, 0xffffffff ;  /* 0xffffffff002c7882 */ /* 0x000fe20000000000 */
[----:B------:R-:W-:Y:S02]  /*0af0*/  PRMT R0, RZ, 0x7610, R0 ;  /* 0x00007610ff007816 */ /* 0x000fe40000000000 */
[----:B------:R-:W-:-:S13]  /*0b00*/  ISETP.GE.U32.AND.EX P0, PT, R6, UR5, PT, P0 ;  /* 0x0000000506007c0c */ /* 0x000fda000bf06100 */
[----:B------:R-:W-:Y:S05]  /*0b10*/  @P0 BRA `(.L_x_8) ;  /* 0x0000000400480947 */ /* 0x000fea0003800000 */
[----:B------:R-:W-:Y:S01]  /*0b20*/  ULDC.64 UR16, c[0x0][0x628] ;  /* 0x00018a0000107ab9 */ /* 0x000fe20000000a00 */
[C---:B------:R-:W-:Y:S01]  /*0b30*/  R2UR UR19, R7.reuse ;  /* 0x00000000071372ca */ /* 0x040fe200000e0000 */
[----:B------:R-:W-:Y:S01]  /*0b40*/  ULDC UR18, c[0x0][0x630] ;  /* 0x00018c0000127ab9 */ /* 0x000fe20000000800 */
[----:B------:R-:W-:Y:S02]  /*0b50*/  ISETP.NE.U32.AND P0, PT, RZ, UR16, PT ;  /* 0x00000010ff007c0c */ /* 0x000fe4000bf05070 */
[----:B------:R-:W-:Y:S02]  /*0b60*/  R2UR UR4, R7 ;  /* 0x00000000070472ca */ /* 0x000fe400000e0000 */
[----:B------:R-:W-:Y:S02]  /*0b70*/  ISETP.NE.AND.EX P0, PT, RZ, UR17, PT, P0 ;  /* 0x00000011ff007c0c */ /* 0x000fe4000bf05300 */
[----:B------:R-:W-:-:S11]  /*0b80*/  R2UR UR5, R6 ;  /* 0x00000000060572ca */ /* 0x000fd600000e0000 */
[----:B------:R-:W-:Y:S05]  /*0b90*/  @!P0 BRA `(.L_x_9) ;  /* 0x0000000000308947 */ /* 0x000fea0003800000 */
[----:B------:R-:W-:Y:S01]  /*0ba0*/  R2UR UR4, R7 ;  /* 0x00000000070472ca */ /* 0x000fe200000e0000 */
[----:B------:R-:W-:Y:S01]  /*0bb0*/  ULDC UR9, c[0x0][0x634] ;  /* 0x00018d0000097ab9 */ /* 0x000fe20000000800 */
[----:B------:R-:W-:-:S11]  /*0bc0*/  R2UR UR13, R6 ;  /* 0x00000000060d72ca */ /* 0x000fd600000e0000 */
[----:B------:R-:W-:-:S04]  /*0bd0*/  UIADD3 UR9, UP0, UR4, UR9, URZ ;  /* 0x0000000904097290 */ /* 0x000fc8000ff1e03f */
[----:B------:R-:W-:-:S04]  /*0be0*/  UIADD3.X UR13, URZ, UR13, URZ, UP0, !UPT ;  /* 0x0000000d3f0d7290 */ /* 0x000fc800087fe43f */
[----:B------:R-:W-:-:S04]  /*0bf0*/  UIMAD.WIDE.U32 UR4, UR13, UR16, URZ ;  /* 0x000000100d0472a5 */ /* 0x000fc8000f8e003f */
[----:B------:R-:W-:Y:S02]  /*0c00*/  UIMAD.WIDE.U32 UR6, UP0, UR9, UR17, UR4 ;  /* 0x00000011090672a5 */ /* 0x000fe4000f800004 */
[----:B------:R-:W-:Y:S02]  /*0c10*/  UIMAD.WIDE.U32 UR4, UR9, UR16, URZ ;  /* 0x00000010090472a5 */ /* 0x000fe4000f8e003f */
[----:B------:R-:W-:Y:S02]  /*0c20*/  UIADD3.X UR15, URZ, URZ, URZ, UP0, !UPT ;  /* 0x0000003f3f0f7290 */ /* 0x000fe400087fe43f */
[----:B------:R-:W-:Y:S01]  /*0c30*/  UIADD3 URZ, UP0, UR5, UR6, URZ ;  /* 0x00000006053f7290 */ /* 0x000fe2000ff1e03f */
[----:B------:R-:W-:-:S03]  /*0c40*/  UMOV UR14, UR7 ;  /* 0x00000007000e7c82 */ /* 0x000fc60008000000 */
[----:B------:R-:W-:-:S12]  /*0c50*/  UIMAD.WIDE.U32.X UR4, UR13, UR17, UR14, UP0 ;  /* 0x000000110d0472a5 */ /* 0x000fd800080e040e */
.L_x_9:
[----:B------:R-:W-:Y:S01]  /*0c60*/  USHF.R.U64 UR44, UR4, UR18, UR5 ;  /* 0x00000012042c7299 */ /* 0x000fe20008001205 */
[----:B------:R-:W-:Y:S01]  /*0c70*/  R2UR UR7, R6 ;  /* 0x00000000060772ca */ /* 0x000fe200000e0000 */
[----:B------:R-:W-:Y:S02]  /*0c80*/  USHF.R.U32.HI UR4, URZ, UR18, UR5 ;  /* 0x000000123f047299 */ /* 0x000fe40008011605 */
[----:B------:R-:W-:Y:S01]  /*0c90*/  UIADD3 UR5, UP0, URZ, -UR44, URZ ;  /* 0x8000002c3f057290 */ /* 0x000fe2000ff1e03f */
[----:B------:R-:W-:Y:S01]  /*0ca0*/  ULDC.64 UR14, c[0x0][0x620] ;  /* 0x00018800000e7ab9 */ /* 0x000fe20000000a00 */
[----:B------:R-:W-:Y:S02]  /*0cb0*/  UMOV UR6, UR19 ;  /* 0x0000001300067c82 */ /* 0x000fe40008000000 */
[----:B------:R-:W-:Y:S01]  /*0cc0*/  UIADD3.X UR4, URZ, ~UR4, URZ, UP0, !UPT ;  /* 0x800000043f047290 */ /* 0x000fe200087fe43f */
[----:B------:R-:W-:Y:S01]  /*0cd0*/  ULDC UR9, c[0x0][0x618] ;  /* 0x0001860000097ab9 */ /* 0x000fe20000000800 */
[----:B------:R-:W-:-:S02]  /*0ce0*/  UIMAD UR12, UR11, UR12, UR10 ;  /* 0x0000000c0b0c72a4 */ /* 0x000fc4000f8e020a */
[----:B------:R-:W-:Y:S02]  /*0cf0*/  UIMAD UR4, UR4, UR14, URZ ;  /* 0x0000000e040472a4 */ /* 0x000fe4000f8e023f */
[----:B------:R-:W-:Y:S02]  /*0d00*/  UIMAD.WIDE.U32 UR6, UR5, UR14, UR6 ;  /* 0x0000000e050672a5 */ /* 0x000fe4000f8e0006 */
[----:B------:R-:W-:Y:S01]  /*0d10*/  UIMAD UR4, UR5, UR15, UR4 ;  /* 0x0000000f050472a4 */ /* 0x000fe2000f8e0204 */
[----:B------:R-:W-:Y:S01]  /*0d20*/  ULDC UR10, c[0x0][0x608] ;  /* 0x00018200000a7ab9 */ /* 0x000fe20000000800 */
[----:B------:R-:W-:Y:S02]  /*0d30*/  ULDC UR18, c[0x0][0x658] ;  /* 0x0001960000127ab9 */ /* 0x000fe40000000800 */
[----:B------:R-:W-:Y:S01]  /*0d40*/  UIADD3 UR7, UR7, UR4, URZ ;  /* 0x0000000407077290 */ /* 0x000fe2000fffe03f */
[----:B------:R-:W-:Y:S02]  /*0d50*/  UMOV UR11, 0xffffffff ;  /* 0xffffffff000b7882 */ /* 0x000fe40000000000 */
[----:B------:R-:W-:Y:S01]  /*0d60*/  ULDC.64 UR4, c[0x0][0x640] ;  /* 0x0001900000047ab9 */ /* 0x000fe20000000a00 */
[----:B------:R-:W-:Y:S01]  /*0d70*/  USHF.R.U64 UR16, UR6, UR9, UR7 ;  /* 0x0000000906107299 */ /* 0x000fe20008001207 */
[----:B------:R-:W-:Y:S01]  /*0d80*/  ISETP.NE.U32.AND P0, PT, RZ, UR4, PT ;  /* 0x00000004ff007c0c */ /* 0x000fe2000bf05070 */
[----:B------:R-:W-:-:S02]  /*0d90*/  USHF.R.U32.HI UR7, URZ, UR9, UR7 ;  /* 0x000000093f077299 */ /* 0x000fc40008011607 */
[----:B------:R-:W-:Y:S01]  /*0da0*/  USHF.L.U32 UR6, UR11, UR18, URZ ;  /* 0x000000120b067299 */ /* 0x000fe2000800063f */
[----:B------:R-:W-:Y:S01]  /*0db0*/  ISETP.NE.AND.EX P0, PT, RZ, UR5, PT, P0 ;  /* 0x00000005ff007c0c */ /* 0x000fe2000bf05300 */
[----:B------:R-:W-:Y:S02]  /*0dc0*/  USHF.R.U64 UR22, UR16, UR10, UR7 ;  /* 0x0000000a10167299 */ /* 0x000fe40008001207 */
[----:B------:R-:W-:Y:S02]  /*0dd0*/  USHF.R.U32.HI UR7, URZ, UR10, UR7 ;  /* 0x0000000a3f077299 */ /* 0x000fe40008011607 */
[----:B------:R-:W-:Y:S02]  /*0de0*/  UISETP.NE.AND UP1, UPT, UR41, URZ, UPT ;  /* 0x0000003f2900728c */ /* 0x000fe4000bf25270 */
[----:B------:R-:W-:Y:S01]  /*0df0*/  USHF.R.U64 UR23, UR22, UR18, UR7 ;  /* 0x0000001216177299 */ /* 0x000fe20008001207 */
[----:B------:R-:W-:Y:S01]  /*0e00*/  ULDC UR17, c[0x0][0x600] ;  /* 0x0001800000117ab9 */ /* 0x000fe20000000800 */
[----:B------:R-:W-:-:S02]  /*0e10*/  ULOP3.LUT UR13, URZ, UR6, URZ, 0x33, !UPT ;  /* 0x000000063f0d7292 */ /* 0x000fc4000f8e333f */
[----:B------:R-:W-:Y:S02]  /*0e20*/  UIADD3 UR15, UR17, -0x1, URZ ;  /* 0xffffffff110f7890 */ /* 0x000fe4000fffe03f */
[----:B------:R-:W-:Y:S02]  /*0e30*/  USEL UR12, UR8, UR12, !UP1 ;  /* 0x0000000c080c7287 */ /* 0x000fe4000c800000 */
[----:B------:R-:W-:Y:S01]  /*0e40*/  USHF.R.U32.HI UR7, URZ, UR18, UR7 ;  /* 0x000000123f077299 */ /* 0x000fe20008011607 */
[----:B------:R-:W-:Y:S01]  /*0e50*/  ULDC UR19, c[0x0][0x648] ;  /* 0x0001920000137ab9 */ /* 0x000fe20000000800 */
[----:B------:R-:W-:Y:S01]  /*0e60*/  ULDC UR20, c[0x0][0x638] ;  /* 0x00018e0000147ab9 */ /* 0x000fe20000000800 */
[----:B------:R-:W-:Y:S01]  /*0e70*/  UMOV UR21, 0x1 ;  /* 0x0000000100157882 */ /* 0x000fe20000000000 */
[----:B------:R-:W-:Y:S01]  /*0e80*/  UMOV UR6, UR23 ;  /* 0x0000001700067c82 */ /* 0x000fe20008000000 */
[----:B------:R-:W-:Y:S07]  /*0e90*/  @!P0 BRA `(.L_x_10) ;  /* 0x0000000000308947 */ /* 0x000fee0003800000 */
[----:B------:R-:W-:Y:S02]  /*0ea0*/  ULDC UR10, c[0x0][0x64c] ;  /* 0x00019300000a7ab9 */ /* 0x000fe40000000800 */
        /* <DEDUP_REMOVED lines=8> */
[----:B------:R-:W-:-:S07]  /*0f30*/  UIMAD.WIDE.U32.X UR4, UR14, UR5, UR10, UP0 ;  /* 0x000000050e0472a5 */ /* 0x000fce00080e040a */
[----:B------:R-:W-:Y:S01]  /*0f40*/  UMOV UR6, UR4 ;  /* 0x0000000400067c82 */ /* 0x000fe20008000000 */
[----:B------:R-:W-:-:S05]  /*0f50*/  UMOV UR7, UR5 ;  /* 0x0000000500077c82 */ /* 0x000fca0008000000 */
.L_x_10:
[----:B------:R-:W-:Y:S01]  /*0f60*/  USHF.R.U64 UR5, UR6, UR19, UR7 ;  /* 0x0000001306057299 */ /* 0x000fe20008001207 */
[----:B------:R-:W-:Y:S01]  /*0f70*/  IMAD.MOV.U32 R0, RZ, RZ, 0x1 ;  /* 0x00000001ff007424 */ /* 0x000fe200078e00ff */
[----:B------:R-:W-:Y:S02]  /*0f80*/  USHF.L.U32 UR4, UR21, UR18, URZ ;  /* 0x0000001215047299 */ /* 0x000fe4000800063f */
[----:B------:R-:W-:Y:S02]  /*0f90*/  ULOP3.LUT UR13, UR22, UR13, URZ, 0xc0, !UPT ;  /* 0x0000000d160d7292 */ /* 0x000fe4000f8ec03f */
[----:B------:R-:W-:Y:S02]  /*0fa0*/  UIADD3 UR6, -UR5, URZ, URZ ;  /* 0x0000003f05067290 */ /* 0x000fe4000fffe13f */
[----:B------:R-:W-:Y:S02]  /*0fb0*/  UIMAD UR13, UR4, UR5, UR13 ;  /* 0x00000005040d72a4 */ /* 0x000fe4000f8e020d */
[----:B------:R-:W-:-:S02]  /*0fc0*/  ULOP3.LUT UR15, UR16, UR15, URZ, 0xc0, !UPT ;  /* 0x0000000f100f7292 */ /* 0x000fc4000f8ec03f */
[----:B------:R-:W-:Y:S01]  /*0fd0*/  UIMAD UR4, UR6, UR20, UR23 ;  /* 0x00000014060472a4 */ /* 0x000fe2000f8e0217 */
[----:B------:R-:W-:Y:S01]  /*0fe0*/  ULDC UR5, c[0x0][0x610] ;  /* 0x0001840000057ab9 */ /* 0x000fe20000000800 */
[----:B------:R-:W-:Y:S02]  /*0ff0*/  UISETP.NE.AND UP0, UPT, UR41, URZ, UPT ;  /* 0x0000003f2900728c */ /* 0x000fe4000bf05270 */
[----:B------:R-:W-:Y:S02]  /*1000*/  UIMAD UR12, UR13, UR5, UR12 ;  /* 0x000000050d0c72a4 */ /* 0x000fe4000f8e020c */
[----:B------:R-:W-:-:S04]  /*1010*/  UIMAD UR4, UR4, UR17, UR15 ;  /* 0x00000011040472a4 */ /* 0x000fc8000f8e020f */
[----:B------:R-:W-:Y:S02]  /*1020*/  USEL UR43, UR4, UR12, !UP0 ;  /* 0x0000000c042b7287 */ /* 0x000fe4000c000000 */
[----:B------:R-:W-:-:S12]  /*1030*/  USEL UR42, UR12, UR4, !UP0 ;  /* 0x000000040c2a7287 */ /* 0x000fd8000c000000 */
.L_x_8:
[----:B------:R-:W-:-:S08]  /*1040*/  NOP ;  /* 0x0000000000007918 */ /* 0x000fd00000000000 */
[----:B------:R-:W1:Y:S02]  /*1050*/  USETMAXREG.TRY_ALLOC.CTAPOOL UP0, 0xf0 ;  /* 0x000000f0000079c8 */ /* 0x000e640008000600 */
[----:B-1----:R-:W-:-:S13]  /*1060*/  PLOP3.LUT P0, PT, PT, PT, UP0, 0x80, 0x0 ;  /* 0x000000000000781c */ /* 0x002fda0003f0f008 */
[----:B------:R-:W-:Y:S05]  /*1070*/  @!P0 BRA `(.L_x_8) ;  /* 0xfffffffc00f08947 */ /* 0x000fea000383ffff */
[----:B------:R-:W-:Y:S01]  /*1080*/  ULDC.64 UR4, c[0x0][0x598] ;  /* 0x0001660000047ab9 */ /* 0x000fe20000000a00 */
[----:B------:R-:W-:Y:S01]  /*1090*/  ULDC.64 UR36, c[0x0][0x208] ;  /* 0x0000820000247ab9 */ /* 0x000fe20000000a00 */
[----:B------:R-:W-:-:S04]  /*10a0*/  ISETP.NE.U32.AND P0, PT, RZ, UR4, PT ;  /* 0x00000004ff007c0c */ /* 0x000fc8000bf05070 */
[----:B------:R-:W-:-:S13]  /*10b0*/  ISETP.NE.AND.EX P0, PT, RZ, UR5, PT, P0 ;  /* 0x00000005ff007c0c */ /* 0x000fda000bf05300 */
[----:B------:R-:W-:Y:S05]  /*10c0*/  @!P0 BRA `(.L_x_11) ;  /* 0x00000000001c8947 */ /* 0x000fea0003800000 */
[----:B------:R-:W1:Y:S02]  /*10d0*/  LDC.64 R2, c[0x0][0x598] ;  /* 0x00016600ff027b82 */ /* 0x000e640000000a00 */
[----:B-1----:R-:W2:Y:S02]  /*10e0*/  LDG.E.64 R2, desc[UR36][R2.64] ;  /* 0x0000002402027981 */ /* 0x002ea4000c1e1b00 */
[----:B--2---:R-:W-:-:S04]  /*10f0*/  ISETP.NE.U32.AND P0, PT, R2, RZ, PT ;  /* 0x000000ff0200720c */ /* 0x004fc80003f05070 */
[----:B------:R-:W-:-:S13]  /*1100*/  ISETP.NE.AND.EX P0, PT, R3, RZ, PT, P0 ;  /* 0x000000ff0300720c */ /* 0x000fda0003f05300 */
[----:B------:R-:W-:Y:S05]  /*1110*/  @!P0 BRA `(.L_x_11) ;  /* 0x0000000000088947 */ /* 0x000fea0003800000 */
[----:B------:R1:W5:Y:S01]  /*1120*/  LD.E R2, desc[UR36][R2.64] ;  /* 0x0000002402027980 */ /* 0x000362000c101900 */
[----:B------:R-:W-:Y:S05]  /*1130*/  BRA `(.L_x_12) ;  /* 0x0000000000247947 */ /* 0x000fea0003800000 */
.L_x_11:
[----:B------:R-:W-:Y:S02]  /*1140*/  ULDC.64 UR4, c[0x0][0x588] ;  /* 0x0001620000047ab9 */ /* 0x000fe40000000a00 */
[----:B------:R-:W-:-:S04]  /*1150*/  ISETP.NE.U32.AND P0, PT, RZ, UR4, PT ;  /* 0x00000004ff007c0c */ /* 0x000fc8000bf05070 */
[----:B------:R-:W-:-:S13]  /*1160*/  ISETP.NE.AND.EX P0, PT, RZ, UR5, PT, P0 ;  /* 0x00000005ff007c0c */ /* 0x000fda000bf05300 */
[----:B------:R-:W-:Y:S05]  /*1170*/  @!P0 BRA `(.L_x_13) ;  /* 0x00000000000c8947 */ /* 0x000fea0003800000 */
[----:B------:R-:W1:Y:S02]  /*1180*/  LDC.64 R2, c[0x0][0x588] ;  /* 0x00016200ff027b82 */ /* 0x000e640000000a00 */
[----:B-1----:R2:W5:Y:S01]  /*1190*/  LDG.E R2, desc[UR36][R2.64] ;  /* 0x0000002402027981 */ /* 0x002562000c1e1900 */
[----:B------:R-:W-:Y:S05]  /*11a0*/  BRA `(.L_x_12) ;  /* 0x0000000000087947 */ /* 0x000fea0003800000 */
.L_x_13:
[----:B------:R-:W-:Y:S02]  /*11b0*/  ULDC UR4, c[0x0][0x580] ;  /* 0x0001600000047ab9 */ /* 0x000fe40000000800 */
[----:B------:R-:W-:-:S07]  /*11c0*/  MOV R2, UR4 ;  /* 0x0000000400027c02 */ /* 0x000fce0008000f00 */
.L_x_12:
[----:B------:R-:W-:Y:S02]  /*11d0*/  ULDC.64 UR4, c[0x0][0x5a0] ;  /* 0x0001680000047ab9 */ /* 0x000fe40000000a00 */
[----:B------:R-:W-:-:S04]  /*11e0*/  ISETP.NE.U32.AND P0, PT, RZ, UR4, PT ;  /* 0x00000004ff007c0c */ /* 0x000fc8000bf05070 */
[----:B------:R-:W-:-:S13]  /*11f0*/  ISETP.NE.AND.EX P0, PT, RZ, UR5, PT, P0 ;  /* 0x00000005ff007c0c */ /* 0x000fda000bf05300 */
[----:B------:R-:W-:Y:S05]  /*1200*/  @!P0 BRA `(.L_x_14) ;  /* 0x00000000001c8947 */ /* 0x000fea0003800000 */
[----:B------:R-:W3:Y:S02]  /*1210*/  LDC.64 R4, c[0x0][0x5a0] ;  /* 0x00016800ff047b82 */ /* 0x000ee40000000a00 */
[----:B---3--:R-:W3:Y:S02]  /*1220*/  LDG.E.64 R4, desc[UR36][R4.64] ;  /* 0x0000002404047981 */ /* 0x008ee4000c1e1b00 */
[----:B---3--:R-:W-:-:S04]  /*1230*/  ISETP.NE.U32.AND P0, PT, R4, RZ, PT ;  /* 0x000000ff0400720c */ /* 0x008fc80003f05070 */
[----:B------:R-:W-:-:S13]  /*1240*/  ISETP.NE.AND.EX P0, PT, R5, RZ, PT, P0 ;  /* 0x000000ff0500720c */ /* 0x000fda0003f05300 */
[----:B------:R-:W-:Y:S05]  /*1250*/  @!P0 BRA `(.L_x_14) ;  /* 0x0000000000088947 */ /* 0x000fea0003800000 */
[----:B------:R3:W5:Y:S01]  /*1260*/  LD.E R16, desc[UR36][R4.64] ;  /* 0x0000002404107980 */ /* 0x000762000c101900 */
[----:B------:R-:W-:Y:S05]  /*1270*/  BRA `(.L_x_15) ;  /* 0x0000000000247947 */ /* 0x000fea0003800000 */
.L_x_14:
[----:B------:R-:W-:Y:S02]  /*1280*/  ULDC.64 UR4, c[0x0][0x590] ;  /* 0x0001640000047ab9 */ /* 0x000fe40000000a00 */
[----:B------:R-:W-:-:S04]  /*1290*/  ISETP.NE.U32.AND P0, PT, RZ, UR4, PT ;  /* 0x00000004ff007c0c */ /* 0x000fc8000bf05070 */
[----:B------:R-:W-:-:S13]  /*12a0*/  ISETP.NE.AND.EX P0, PT, RZ, UR5, PT, P0 ;  /* 0x00000005ff007c0c */ /* 0x000fda000bf05300 */
[----:B------:R-:W-:Y:S05]  /*12b0*/  @!P0 BRA `(.L_x_16) ;  /* 0x00000000000c8947 */ /* 0x000fea0003800000 */
[----:B------:R-:W3:Y:S02]  /*12c0*/  LDC.64 R4, c[0x0][0x590] ;  /* 0x00016400ff047b82 */ /* 0x000ee40000000a00 */
[----:B---3--:R4:W5:Y:S01]  /*12d0*/  LDG.E R16, desc[UR36][R4.64] ;  /* 0x0000002404107981 */ /* 0x008962000c1e1900 */
[----:B------:R-:W-:Y:S05]  /*12e0*/  BRA `(.L_x_15) ;  /* 0x0000000000087947 */ /* 0x000fea0003800000 */
.L_x_16:
[----:B------:R-:W-:Y:S02]  /*12f0*/  ULDC UR4, c[0x0][0x584] ;  /* 0x0001610000047ab9 */ /* 0x000fe40000000800 */
[----:B------:R-:W-:-:S07]  /*1300*/  IMAD.U32 R16, RZ, RZ, UR4 ;  /* 0x00000004ff107e24 */ /* 0x000fce000f8e00ff */
.L_x_15:
[----:B------:R-:W-:-:S13]  /*1310*/  LOP3.LUT P0, RZ, R0, 0xff, RZ, 0xc0, !PT ;  /* 0x000000ff00ff7812 */ /* 0x000fda000780c0ff */
[----:B------:R-:W-:Y:S05]  /*1320*/  @!P0 EXIT ;  /* 0x000000000000894d */ /* 0x000fea0003800000 */
[----:B------:R-:W-:Y:S01]  /*1330*/  ULDC UR4, c[0x0][0x28c] ;  /* 0x0000a30000047ab9 */ /* 0x000fe20000000800 */
[----:B------:R-:W-:Y:S01]  /*1340*/  UMOV UR38, URZ ;  /* 0x0000003f00267c82 */ /* 0x000fe20008000000 */
[----:B------:R-:W-:Y:S01]  /*1350*/  UIADD3 UR4, UR4, 0x3f, URZ ;  /* 0x0000003f04047890 */ /* 0x000fe2000fffe03f */
[----:B------:R-:W-:-:S03]  /*1360*/  UMOV UR39, URZ ;  /* 0x0000003f00277c82 */ /* 0x000fc60008000000 */
[----:B------:R-:W-:-:S04]  /*1370*/  USHF.R.S32.HI UR5, URZ, 0x1f, UR4 ;  /* 0x0000001f3f057899 */ /* 0x000fc80008011404 */
[----:B------:R-:W-:-:S04]  /*1380*/  ULEA.HI UR5, UR5, UR4, URZ, 0x6 ;  /* 0x0000000405057291 */ /* 0x000fc8000f8f303f */
[----:B------:R-:W-:-:S12]  /*1390*/  USHF.R.S32.HI UR45, URZ, 0x6, UR5 ;  /* 0x000000063f2d7899 */ /* 0x000fd80008011405 */
.L_x_610:
[----:B------:R-:W0:Y:S01]  /*13a0*/  S2R R0, SR_TID.X ;  /* 0x0000000000007919 */ /* 0x000e220000002100 */
[----:B-1----:R-:W1:Y:S01]  /*13b0*/  S2UR UR7, SR_CgaCtaId ;  /* 0x00000000000779c3 */ /* 0x002e620000008800 */
[----:B------:R-:W-:Y:S02]  /*13c0*/  UMOV UR6, 0x400 ;  /* 0x0000040000067882 */ /* 0x000fe40000000000 */
[----:B-1----:R-:W-:Y:S01]  /*13d0*/  ULEA UR6, UR7, UR6, 0x18 ;  /* 0x0000000607067291 */ /* 0x002fe2000f8ec03f */
[----:B0-----:R-:W-:-:S04]  /*13e0*/  LOP3.LUT R0, R0, 0x80, RZ, 0xc0, !PT ;  /* 0x0000008000007812 */ /* 0x001fc800078ec0ff */
[----:B------:R-:W-:-:S06]  /*13f0*/  SHF.R.U32.HI R0, RZ, 0x7, R0 ;  /* 0x00000007ff007819 */ /* 0x000fcc0000011600 */
[----:B------:R-:W0:Y:S02]  /*1400*/  SHFL.IDX PT, R0, R0, RZ, 0x1f ;  /* 0x00001fff00007589 */ /* 0x000e2400000e0000 */
[----:B0-----:R-:W-:-:S13]  /*1410*/  R2UR UR4, R0 ;  /* 0x00000000000472ca */ /* 0x001fda00000e0000 */
[----:B------:R-:W-:-:S04]  /*1420*/  ULEA.HI UR5, UR4, UR4, URZ, 0x1 ;  /* 0x0000000404057291 */ /* 0x000fc8000f8f083f */
[----:B------:R-:W-:-:S04]  /*1430*/  ULOP3.LUT UR5, UR5, 0x7fffe, URZ, 0xc0, !UPT ;  /* 0x0007fffe05057892 */ /* 0x000fc8000f8ec03f */
[----:B------:R-:W-:-:S03]  /*1440*/  UIADD3 UR5, UR4, -UR5, URZ ;  /* 0x8000000504057290 */ /* 0x000fc6000fffe03f */
[----:B------:R-:W-:Y:S01]  /*1450*/  ULDC UR4, c[0x0][0x28c] ;  /* 0x0000a30000047ab9 */ /* 0x000fe20000000800 */
[----:B------:R-:W-:Y:S01]  /*1460*/  ULEA UR5, UR5, UR6, 0xd ;  /* 0x0000000605057291 */ /* 0x000fe2000f8e683f */
[----:B------:R-:W-:-:S03]  /*1470*/  ISETP.LT.AND P0, PT, RZ, UR4, PT ;  /* 0x00000004ff007c0c */ /* 0x000fc6000bf01270 */
[----:B------:R-:W-:-:S04]  /*1480*/  UIADD3 UR5, UR5, 0x100, URZ ;  /* 0x0000010005057890 */ /* 0x000fc8000fffe03f */
[----:B------:R-:W-:-:S04]  /*1490*/  USHF.R.U32.HI UR5, URZ, 0x4, UR5 ;  /* 0x000000043f057899 */ /* 0x000fc80008011605 */
[----:B------:R-:W-:Y:S02]  /*14a0*/  ULOP3.LUT UR46, UR5, 0x3fff, URZ, 0xc0, !UPT ;  /* 0x00003fff052e7892 */ /* 0x000fe4000f8ec03f */
[----:B---3-5:R-:W-:Y:S10]  /*14b0*/  @P0 BRA `(.L_x_17) ;  /* 0x0000000000400947 */ /* 0x028ff40003800000 */
[----:B------:R-:W-:Y:S01]  /*14c0*/  MOV R0, 0x0 ;  /* 0x0000000000007802 */ /* 0x000fe20000000f00 */
[----:B------:R-:W-:Y:S01]  /*14d0*/  ULDC.64 UR4, c[0x4][0x68] ;  /* 0x01001a0000047ab9 */ /* 0x000fe20000000a00 */
[----:B------:R-:W-:Y:S01]  /*14e0*/  ULDC.64 UR6, c[0x4][0x8] ;  /* 0x0100020000067ab9 */ /* 0x000fe20000000a00 */
[----:B---34-:R-:W-:Y:S01]  /*14f0*/  IMAD.U32 R4, RZ, RZ, UR4 ;  /* 0x00000004ff047e24 */ /* 0x018fe2000f8e00ff */
[----:B------:R0:W1:Y:S01]  /*1500*/  LDC.64 R14, c[0x4][R0] ;  /* 0x01000000000e7b82 */ /* 0x0000620000000a00 */
[----:B------:R-:W-:Y:S01]  /*1510*/  IMAD.U32 R5, RZ, RZ, UR5 ;  /* 0x00000005ff057e24 */ /* 0x000fe2000f8e00ff */
[----:B------:R-:W-:Y:S01]  /*1520*/  ULDC.64 UR4, c[0x4][0x70] ;  /* 0x01001c0000047ab9 */ /* 0x000fe20000000a00 */
[----:B------:R-:W-:Y:S01]  /*1530*/  IMAD.U32 R10, RZ, RZ, UR6 ;  /* 0x00000006ff0a7e24 */ /* 0x000fe2000f8e00ff */
[----:B------:R-:W-:Y:S01]  /*1540*/  MOV R6, UR4 ;  /* 0x0000000400067c02 */ /* 0x000fe20008000f00 */
[----:B------:R-:W-:Y:S01]  /*1550*/  IMAD.U32 R7, RZ, RZ, UR5 ;  /* 0x00000005ff077e24 */ /* 0x000fe2000f8e00ff */
[----:B------:R-:W-:Y:S01]  /*1560*/  MOV R8, 0x1e1 ;  /* 0x000001e100087802 */ /* 0x000fe20000000f00 */
[----:B------:R-:W-:-:S02]  /*1570*/  IMAD.U32 R11, RZ, RZ, UR7 ;  /* 0x00000007ff0b7e24 */ /* 0x000fc4000f8e00ff */
[----:B------:R-:W-:Y:S02]  /*1580*/  IMAD.MOV.U32 R12, RZ, RZ, 0x1 ;  /* 0x00000001ff0c7424 */ /* 0x000fe400078e00ff */
[----:B0-----:R-:W-:-:S07]  /*1590*/  IMAD.MOV.U32 R13, RZ, RZ, RZ ;  /* 0x000000ffff0d7224 */ /* 0x001fce00078e00ff */
[----:B------:R-:W-:-:S07]  /*15a0*/  LEPC R20, `(.L_x_17) ;  /* 0x000000001014794e */ /* 0x000fce0000000000 */
[----:B-12--5:R-:W-:Y:S05]  /*15b0*/  CALL.ABS.NOINC R14 ;  /* 0x000000000e007343 */ /* 0x026fea0003c00000 */
.L_x_17:
[----:B------:R-:W-:-:S06]  /*15c0*/  ULOP3.LUT UR4, UR40, 0x1, URZ, 0xfc, !UPT ;  /* 0x0000000128047892 */ /* 0x000fcc000f8efc3f */
[----:B------:R-:W-:-:S05]  /*15d0*/  IMAD.U32 R0, RZ, RZ, UR4 ;  /* 0x00000004ff007e24 */ /* 0x000fca000f8e00ff */
[----:B------:R-:W-:-:S13]  /*15e0*/  ISETP.NE.AND P0, PT, R0, 0x3, PT ;  /* 0x000000030000780c */ /* 0x000fda0003f05270 */
[----:B------:R-:W-:Y:S05]  /*15f0*/  @!P0 BRA `(.L_x_18) ;  /* 0x0000000000048947 */ /* 0x000fea0003800000 */
[----:B------:R-:W-:Y:S01]  /*1600*/  BPT.TRAP 0x1 ;  /* 0x000000040000795c */ /* 0x000fe20000300000 */
.L_x_18:
[----:B------:R-:W0:Y:S01]  /*1610*/  S2UR UR5, SR_CgaCtaId ;  /* 0x00000000000579c3 */ /* 0x000e220000008800 */
[----:B------:R-:W-:Y:S01]  /*1620*/  UMOV UR4, 0x400 ;  /* 0x0000040000047882 */ /* 0x000fe20000000000 */
[----:B---34-:R-:W-:Y:S01]  /*1630*/  MOV R5, UR39 ;  /* 0x0000002700057c02 */ /* 0x018fe20008000f00 */
[----:B--2---:R-:W-:-:S05]  /*1640*/  IMAD.U32 R3, RZ, RZ, UR38 ;  /* 0x00000026ff037e24 */ /* 0x004fca000f8e00ff */
[----:B------:R-:W-:Y:S01]  /*1650*/  SHF.L.U32 R3, R3, 0x1f, RZ ;  /* 0x0000001f03037819 */ /* 0x000fe200000006ff */
[----:B0-----:R-:W-:-:S06]  /*1660*/  ULEA UR4, UR5, UR4, 0x18 ;  /* 0x0000000405047291 */ /* 0x001fcc000f8ec03f */
[----:B------:R-:W-:-:S04]  /*1670*/  IMAD.U32 R0, RZ, RZ, UR4 ;  /* 0x00000004ff007e24 */ /* 0x000fc8000f8e00ff */
[----:B------:R-:W-:-:S04]  /*1680*/  IMAD R4, R5, 0x8, R0 ;  /* 0x0000000805047824 */ /* 0x000fc800078e0200 */
[----:B------:R0:W1:Y:S01]  /*1690*/  SYNCS.PHASECHK.TRANS64.TRYWAIT P1, [R4+URZ], R3 ;  /* 0x00000003040075a7 */ /* 0x000062000802017f */
[----:B------:R-:W-:Y:S05]  /*16a0*/  @!P0 BRA `(.L_x_19) ;  /* 0x0000000000048947 */ /* 0x000fea0003800000 */
[----:B------:R-:W-:Y:S01]  /*16b0*/  BPT.TRAP 0x1 ;  /* 0x000000040000795c */ /* 0x000fe20000300000 */
.L_x_19:
[----:B-1----:R-:W-:Y:S05]  /*16c0*/  @P1 BRA `(.L_x_20) ;  /* 0x0000000000081947 */ /* 0x002fea0003800000 */
[----:B------:R-:W1:Y:S02]  /*16d0*/  SYNCS.PHASECHK.TRANS64.TRYWAIT P1, [R4+URZ], R3 ;  /* 0x00000003040075a7 */ /* 0x000e64000802017f */
[----:B-1----:R-:W-:Y:S05]  /*16e0*/  @!P1 BRA `(.L_x_21) ;  /* 0x000001b800389947 */ /* 0x002fea0003800000 */
.L_x_20:
[----:B------:R-:W-:-:S04]  /*16f0*/  UISETP.LT.AND UP0, UPT, UR45, 0x1, UPT ;  /* 0x000000012d00788c */ /* 0x000fc8000bf01270 */
[----:B------:R-:W-:-:S06]  /*1700*/  USEL UR4, UR45, 0x1, UP0 ;  /* 0x000000012d047887 */ /* 0x000fcc0008000000 */
[----:B01----:R-:W-:Y:S01]  /*1710*/  MOV R3, UR4 ;  /* 0x0000000400037c02 */ /* 0x003fe20008000f00 */
[----:B------:R-:W-:Y:S05]  /*1720*/  WARPSYNC.ALL ;  /* 0x0000000000007948 */ /* 0x000fea0003800000 */
[----:B------:R-:W-:-:S04]  /*1730*/  IADD3 R3, -R3, UR45, RZ ;  /* 0x0000002d03037c10 */ /* 0x000fc8000fffe1ff */
[----:B------:R-:W-:Y:S02]  /*1740*/  ISETP.GE.AND P1, PT, R3, 0x1, PT ;  /* 0x000000010300780c */ /* 0x000fe40003f26270 */
[----:B------:R-:W-:Y:S01]  /*1750*/  R2UR UR4, R0 ;  /* 0x00000000000472ca */ /* 0x000fe200000e0000 */
[----:B------:R-:W-:Y:S01]  /*1760*/  WARPGROUP.ARRIVE ;  /* 0x00000000000079c5 */ /* 0x000fe20000000000 */
[----:B------:R-:W-:Y:S01]  /*1770*/  UMOV UR9, 0x40000040 ;  /* 0x4000004000097882 */ /* 0x000fe20000000000 */
[----:B------:R-:W-:Y:S01]  /*1780*/  UMOV UR11, 0x40000040 ;  /* 0x40000040000b7882 */ /* 0x000fe20000000000 */
[----:B------:R0:W-:Y:S04]  /*1790*/  STL [R1+0x2cc], R17 ;  /* 0x0002cc1101007387 */ /* 0x0001e80000100800 */
[----:B-----5:R-:W-:Y:S04]  /*17a0*/  STL [R1+0x2c8], R16 ;  /* 0x0002c81001007387 */ /* 0x020fe80000100800 */
[----:B------:R-:W-:Y:S01]  /*17b0*/  STL [R1+0x2c4], R3 ;  /* 0x0002c40301007387 */ /* 0x000fe20000100800 */
[----:B------:R-:W-:-:S03]  /*17c0*/  UIADD3 UR4, UR4, 0x24100, URZ ;  /* 0x0002410004047890 */ /* 0x000fc6000fffe03f */
[----:B------:R-:W-:Y:S01]  /*17d0*/  STL [R1+0x2c0], R2 ;  /* 0x0002c00201007387 */ /* 0x000fe20000100800 */
[----:B------:R-:W-:-:S03]  /*17e0*/  USHF.R.U32.HI UR4, URZ, 0x4, UR4 ;  /* 0x000000043f047899 */ /* 0x000fc60008011604 */
[----:B------:R1:W-:Y:S01]  /*17f0*/  STL [R1+0x2d0], R0 ;  /* 0x0002d00001007387 */ /* 0x0003e20000100800 */
[----:B------:R-:W-:Y:S02]  /*1800*/  ULOP3.LUT UR5, UR4, 0x3fff, URZ, 0xc0, !UPT ;  /* 0x00003fff04057892 */ /* 0x000fe4000f8ec03f */
[----:B------:R-:W-:Y:S02]  /*1810*/  ULOP3.LUT UR4, UR46, 0x10000, URZ, 0xfc, !UPT ;  /* 0x000100002e047892 */ /* 0x000fe4000f8efc3f */
[----:B------:R-:W-:Y:S02]  /*1820*/  ULOP3.LUT UR5, UR5, 0x10000, URZ, 0xfc, !UPT ;  /* 0x0001000005057892 */ /* 0x000fe4000f8efc3f */
[----:B------:R-:W-:Y:S02]  /*1830*/  UIMAD UR6, UR39, 0xc00, UR4 ;  /* 0x00000c00270678a4 */ /* 0x000fe4000f8e0204 */
[----:B------:R-:W-:-:S05]  /*1840*/  UIMAD UR7, UR39, 0x600, UR5 ;  /* 0x00000600270778a4 */ /* 0x000fca000f8e0205 */
[----:B------:R-:W-:Y:S02]  /*1850*/  UMOV UR8, UR6 ;  /* 0x0000000600087c82 */ /* 0x000fe40008000000 */
[----:B------:R-:W-:Y:S02]  /*1860*/  UMOV UR10, UR7 ;  /* 0x00000007000a7c82 */ /* 0x000fe40008000000 */
[----:B------:R-:W-:Y:S01]  /*1870*/  HGMMA.64x192x16.F32 R100, gdesc[UR8], RZ, !UPT, gsb0 ;  /* 0x02e00000086479f0 */ /* 0x000fe2000c0008ff */
[----:B------:R-:W-:Y:S01]  /*1880*/  UIADD3 UR8, UR6, 0x400, URZ ;  /* 0x0000040006087890 */ /* 0x000fe2000fffe03f */
[----:B------:R-:W-:Y:S01]  /*1890*/  UMOV UR9, 0x40000040 ;  /* 0x4000004000097882 */ /* 0x000fe20000000000 */
[----:B------:R-:W-:Y:S02]  /*18a0*/  WARPGROUP.DEPBAR.LE gsb0, 0x0 ;  /* 0x00008000000079c5 */ /* 0x000fe40000010000 */
[----:B------:R-:W-:Y:S01]  /*18b0*/  IMAD.MOV.U32 R76, RZ, RZ, R120 ;  /* 0x000000ffff4c7224 */ /* 0x000fe200078e0078 */
[----:B------:R-:W-:Y:S01]  /*18c0*/  MOV R73, R123 ;  /* 0x0000007b00497202 */ /* 0x000fe20000000f00 */
        /* <DEDUP_REMOVED lines=27> */
[----:B0-----:R-:W-:Y:S01]  /*1a80*/  MOV R17, R179 ;  /* 0x000000b300117202 */ /* 0x001fe20000000f00 */
[----:B------:R-:W-:Y:S01]  /*1a90*/  IMAD.MOV.U32 R56, RZ, RZ, R140 ;  /* 0x000000ffff387224 */ /* 0x000fe200078e008c */
[----:B------:R-:W-:Y:S01]  /*1aa0*/  MOV R13, R183 ;  /* 0x000000b7000d7202 */ /* 0x000fe20000000f00 */
[----:B------:R-:W-:Y:S01]  /*1ab0*/  IMAD.MOV.U32 R55, RZ, RZ, R141 ;  /* 0x000000ffff377224 */ /* 0x000fe200078e008d */
[----:B------:R-:W-:Y:S01]  /*1ac0*/  MOV R9, R187 ;  /* 0x000000bb00097202 */ /* 0x000fe20000000f00 */
[----:B------:R-:W-:Y:S01]  /*1ad0*/  IMAD.MOV.U32 R54, RZ, RZ, R142 ;  /* 0x000000ffff367224 */ /* 0x000fe200078e008e */
[----:B------:R-:W-:Y:S01]  /*1ae0*/  MOV R5, R191 ;  /* 0x000000bf00057202 */ /* 0x000fe20000000f00 */
[----:B------:R-:W-:Y:S01]  /*1af0*/  IMAD.MOV.U32 R52, RZ, RZ, R144 ;  /* 0x000000ffff347224 */ /* 0x000fe200078e0090 */
[----:B-1----:R-:W-:Y:S01]  /*1b00*/  MOV R0, R195 ;  /* 0x000000c300007202 */ /* 0x002fe20000000f00 */
        /* <DEDUP_REMOVED lines=20> */
[----:B------:R-:W-:-:S02]  /*1c50*/  IMAD.MOV.U32 R38, RZ, RZ, R158 ;  /* 0x000000ffff267224 */ /* 0x000fc400078e009e */
[----:B------:R-:W-:Y:S02]  /*1c60*/  IMAD.MOV.U32 R36, RZ, RZ, R160 ;  /* 0x000000ffff247224 */ /* 0x000fe400078e00a0 */
[----:B------:R-:W-:Y:S02]  /*1c70*/  IMAD.MOV.U32 R35, RZ, RZ, R161 ;  /* 0x000000ffff237224 */ /* 0x000fe400078e00a1 */
[----:B------:R-:W-:Y:S02]  /*1c80*/  IMAD.MOV.U32 R34, RZ, RZ, R162 ;  /* 0x000000ffff227224 */ /* 0x000fe400078e00a2 */
[----:B------:R-:W-:Y:S02]  /*1c90*/  IMAD.MOV.U32 R32, RZ, RZ, R164 ;  /* 0x000000ffff207224 */ /* 0x000fe400078e00a4 */
[----:B------:R-:W-:Y:S02]  /*1ca0*/  IMAD.MOV.U32 R31, RZ, RZ, R165 ;  /* 0x000000ffff1f7224 */ /* 0x000fe400078e00a5 */
        /* <DEDUP_REMOVED lines=22> */
[----:B------:R-:W-:Y:S01]  /*1e10*/  WARPGROUP.ARRIVE ;  /* 0x00000000000079c5 */ /* 0x000fe20000000000 */
[----:B------:R-:W-:Y:S02]  /*1e20*/  IMAD.MOV.U32 R96, RZ, RZ, R100 ;  /* 0x000000ffff607224 */ /* 0x000fe400078e0064 */
[----:B------:R-:W-:Y:S02]  /*1e30*/  IMAD.MOV.U32 R95, RZ, RZ, R101 ;  /* 0x000000ffff5f7224 */ /* 0x000fe400078e0065 */
[----:B------:R-:W-:Y:S01]  /*1e40*/  IMAD.MOV.U32 R94, RZ, RZ, R102 ;  /* 0x000000ffff5e7224 */ /* 0x000fe200078e0066 */
[----:B------:R-:W-:Y:S01]  /*1e50*/  HGMMA.64x192x16.F32 R120, gdesc[UR8], RZ, !UPT, gsb0 ;  /* 0x02e00000087879f0 */ /* 0x000fe2000c0008ff */
[----:B------:R-:W-:Y:S01]  /*1e60*/  IMAD.MOV.U32 R92, RZ, RZ, R104 ;  /* 0x000000ffff5c7224 */ /* 0x000fe200078e0068 */
[----:B------:R-:W-:Y:S01]  /*1e70*/  UIADD3 UR8, UR6, 0x800, URZ ;  /* 0x0000080006087890 */ /* 0x000fe2000fffe03f */
[----:B------:R-:W-:Y:S01]  /*1e80*/  IMAD.MOV.U32 R91, RZ, RZ, R105 ;  /* 0x000000ffff5b7224 */ /* 0x000fe200078e0069 */
[----:B------:R-:W-:Y:S01]  /*1e90*/  UMOV UR9, 0x40000040 ;  /* 0x4000004000097882 */ /* 0x000fe20000000000 */
        /* <DEDUP_REMOVED lines=24> */
[----:B------:R-:W-:Y:S01]  /*2020*/  IMAD.MOV.U32 R234, RZ, RZ, R2 ;  /* 0x000000ffffea7224 */ /* 0x000fe200078e0002 */
[----:B------:R-:W-:-:S02]  /*2030*/  WARPGROUP.DEPBAR.LE gsb0, 0x0 ;  /* 0x00008000000079c5 */ /* 0x000fc40000010000 */
[----:B------:R0:W-:Y:S04]  /*2040*/  STL.64 [R1+0x580], R214 ;  /* 0x000580d601007387 */ /* 0x0001e80000100a00 */
[----:B------:R1:W-:Y:S04]  /*2050*/  STL.64 [R1+0x578], R212 ;  /* 0x000578d401007387 */ /* 0x0003e80000100a00 */
[----:B------:R2:W-:Y:S04]  /*2060*/  STL.64 [R1+0x570], R210 ;  /* 0x000570d201007387 */ /* 0x0005e80000100a00 */
[----:B------:R3:W-:Y:S01]  /*2070*/  STL.64 [R1+0x568], R208 ;  /* 0x000568d001007387 */ /* 0x0007e20000100a00 */
[----:B0-----:R-:W-:Y:S01]  /*2080*/  IMAD.MOV.U32 R214, RZ, RZ, R22 ;  /* 0x000000ffffd67224 */ /* 0x001fe200078e0016 */
[----:B------:R-:W-:-:S02]  /*2090*/  MOV R215, R21 ;  /* 0x0000001500d77202 */ /* 0x000fc40000000f00 */
[----:B------:R0:W-:Y:S01]  /*20a0*/  STL.64 [R1+0x560], R206 ;  /* 0x000560ce01007387 */ /* 0x0001e20000100a00 */
[----:B-1----:R-:W-:Y:S02]  /*20b0*/  IMAD.MOV.U32 R212, RZ, RZ, R24 ;  /* 0x000000ffffd47224 */ /* 0x002fe400078e0018 */
[----:B------:R-:W-:Y:S01]  /*20c0*/  IMAD.MOV.U32 R213, RZ, RZ, R23 ;  /* 0x000000ffffd57224 */ /* 0x000fe200078e0017 */
[----:B------:R1:W-:Y:S01]  /*20d0*/  STL.64 [R1+0x558], R204 ;  /* 0x000558cc01007387 */ /* 0x0003e20000100a00 */
[----:B--2---:R-:W-:Y:S01]  /*20e0*/  IMAD.MOV.U32 R210, RZ, RZ, R26 ;  /* 0x000000ffffd27224 */ /* 0x004fe200078e001a */
[----:B------:R-:W-:Y:S02]  /*20f0*/  MOV R211, R25 ;  /* 0x0000001900d37202 */ /* 0x000fe40000000f00 */
[----:B------:R2:W-:Y:S01]  /*2100*/  STL.64 [R1+0x550], R202 ;  /* 0x000550ca01007387 */ /* 0x0005e20000100a00 */
[----:B---3--:R-:W-:Y:S02]  /*2110*/  IMAD.MOV.U32 R208, RZ, RZ, R28 ;  /* 0x000000ffffd07224 */ /* 0x008fe400078e001c */
[----:B------:R-:W-:Y:S01]  /*2120*/  IMAD.MOV.U32 R209, RZ, RZ, R27 ;  /* 0x000000ffffd17224 */ /* 0x000fe200078e001b */
        /* <DEDUP_REMOVED lines=92> */
[----:B------:R-:W-:Y:S01]  /*26f0*/  MOV R147, R89 ;  /* 0x0000005900937202 */ /* 0x000fe20000000f00 */
[----:B---3--:R-:W-:Y:S02]  /*2700*/  IMAD.MOV.U32 R144, RZ, RZ, R92 ;  /* 0x000000ffff907224 */ /* 0x008fe400078e005c */
[----:B------:R-:W-:Y:S02]  /*2710*/  IMAD.MOV.U32 R145, RZ, RZ, R91 ;  /* 0x000000ffff917224 */ /* 0x000fe400078e005b */
[----:B0-----:R-:W-:Y:S01]  /*2720*/  IMAD.MOV.U32 R142, RZ, RZ, R94 ;  /* 0x000000ffff8e7224 */ /* 0x001fe200078e005e */
[----:B------:R-:W-:Y:S01]  /*2730*/  MOV R143, R93 ;  /* 0x0000005d008f7202 */ /* 0x000fe20000000f00 */
[----:B-1----:R-:W-:-:S02]  /*2740*/  IMAD.MOV.U32 R140, RZ, RZ, R96 ;  /* 0x000000ffff8c7224 */ /* 0x002fc400078e0060 */
[----:B------:R-:W-:Y:S02]  /*2750*/  IMAD.MOV.U32 R141, RZ, RZ, R95 ;  /* 0x000000ffff8d7224 */ /* 0x000fe400078e005f */
[----:B------:R-:W-:-:S06]  /*2760*/  WARPGROUP.ARRIVE ;  /* 0x00000000000079c5 */ /* 0x000fcc0000000000 */
[----:B------:R-:W-:Y:S01]  /*2770*/  HGMMA.64x192x16.F32 R24, gdesc[UR8], RZ, !UPT, gsb0 ;  /* 0x02e00000081879f0 */ /* 0x000fe2000c0008ff */
[----:B------:R-:W-:Y:S02]  /*2780*/  UIADD3 UR8, UR6, 0x2, URZ ;  /* 0x0000000206087890 */ /* 0x000fe4000fffe03f */
[----:B------:R-:W-:Y:S01]  /*2790*/  UIADD3 UR10, UR7, 0x2, URZ ;  /* 0x00000002070a7890 */ /* 0x000fe2000fffe03f */
[----:B------:R-:W-:Y:S01]  /*27a0*/  UMOV UR9, 0x40000040 ;  /* 0x4000004000097882 */ /* 0x000fe20000000000 */
[----:B------:R-:W-:Y:S01]  /*27b0*/  UMOV UR11, 0x40000040 ;  /* 0x40000040000b7882 */ /* 0x000fe20000000000 */
[----:B------:R-:W-:Y:S02]  /*27c0*/  WARPGROUP.DEPBAR.LE gsb0, 0x0 ;  /* 0x00008000000079c5 */ /* 0x000fe40000010000 */
[----:B------:R-:W-:-:S12]  /*27d0*/  WARPGROUP.ARRIVE ;  /* 0x00000000000079c5 */ /* 0x000fd80000000000 */
[----:B------:R-:W-:Y:S03]  /*27e0*/  HGMMA.64x192x16.F32 R140, gdesc[UR8], R140, gsb0 ;  /* 0x02e00000088c79f0 */ /* 0x000fe6000800088c */
[----:B------:R-:W-:Y:S02]  /*27f0*/  WARPGROUP.DEPBAR.LE gsb0, 0x0 ;  /* 0x00008000000079c5 */ /* 0x000fe40000010000 */
[----:B------:R-:W-:Y:S04]  /*2800*/  STL.64 [R1], R140 ;  /* 0x0000008c01007387 */ /* 0x000fe80000100a00 */
[----:B------:R-:W-:Y:S04]  /*2810*/  STL.64 [R1+0x8], R142 ;  /* 0x0000088e01007387 */ /* 0x000fe80000100a00 */
        /* <DEDUP_REMOVED lines=35> */
[----:B------:R0:W-:Y:S04]  /*2a50*/  STL.64 [R1+0x128], R214 ;  /* 0x000128d601007387 */ /* 0x0001e80000100a00 */
        /* <DEDUP_REMOVED lines=10> */
[----:B0-----:R-:W2:Y:S04]  /*2b00*/  LDL.LU.64 R214, [R1+0x580] ;  /* 0x0005800001d67983 */ /* 0x001ea80000300a00 */
[----:B------:R-:W2:Y:S04]  /*2b10*/  LDL.LU.64 R212, [R1+0x578] ;  /* 0x0005780001d47983 */ /* 0x000ea80000300a00 */
        /* <DEDUP_REMOVED lines=35> */
[----:B------:R-:W2:Y:S01]  /*2d50*/  LDL.LU.64 R140, [R1+0x458] ;  /* 0x00045800018c7983 */ /* 0x000ea20000300a00 */
[----:B------:R-:W-:Y:S01]  /*2d60*/  UIADD3 UR8, UR6, 0x402, URZ ;  /* 0x0000040206087890 */ /* 0x000fe2000fffe03f */
[----:B------:R-:W-:Y:S01]  /*2d70*/  UMOV UR9, 0x40000040 ;  /* 0x4000004000097882 */ /* 0x000fe20000000000 */
[----:B--2---:R-:W-:-:S07]  /*2d80*/  WARPGROUP.ARRIVE ;  /* 0x00000000000079c5 */ /* 0x004fce0000000000 */
[----:B------:R-:W-:Y:S03]  /*2d90*/  HGMMA.64x192x16.F32 R120, gdesc[UR8], R120, gsb0 ;  /* 0x02e00000087879f0 */ /* 0x000fe60008000878 */
[----:B------:R-:W-:Y:S02]  /*2da0*/  WARPGROUP.DEPBAR.LE gsb0, 0x0 ;  /* 0x00008000000079c5 */ /* 0x000fe40000010000 */
        /* <DEDUP_REMOVED lines=48> */
[----:B0-----:R-:W2:Y:S04]  /*30b0*/  LDL.LU.64 R120, [R1] ;  /* 0x0000000001787983 */ /* 0x001ea80000300a00 */
        /* <DEDUP_REMOVED lines=48> */
[----:B------:R-:W-:Y:S01]  /*33c0*/  WARPGROUP.ARRIVE ;  /* 0x00000000000079c5 */ /* 0x000fe20000000000 */
[----:B------:R-:W-:-:S07]  /*33d0*/  UMOV UR9, 0x40000040 ;  /* 0x4000004000097882 */ /* 0x000fce0000000000 */
[----:B------:R-:W-:Y:S01]  /*33e0*/  HGMMA.64x192x16.F32 R24, gdesc[UR8], R24, gsb0 ;  /* 0x02e00000081879f0 */ /* 0x000fe20008000818 */
[----:B------:R-:W-:Y:S02]  /*33f0*/  UIADD3 UR8, UR6, 0x4, URZ ;  /* 0x0000000406087890 */ /* 0x000fe4000fffe03f */
[----:B------:R-:W-:Y:S01]  /*3400*/  UIADD3 UR10, UR7, 0x4, URZ ;  /* 0x00000004070a7890 */ /* 0x000fe2000fffe03f */
[----:B------:R-:W-:Y:S01]  /*3410*/  UMOV UR9, 0x40000040 ;  /* 0x4000004000097882 */ /* 0x000fe20000000000 */
[----:B------:R-:W-:Y:S01]  /*3420*/  UMOV UR11, 0x40000040 ;  /* 0x40000040000b7882 */ /* 0x000fe20000000000 */
[----:B------:R-:W-:Y:S02]  /*3430*/  WARPGROUP.DEPBAR.LE gsb0, 0x0 ;  /* 0x00008000000079c5 */ /* 0x000fe40000010000 */
[----:B--2---:R-:W-:-:S12]  /*3440*/  WARPGROUP.ARRIVE ;  /* 0x00000000000079c5 */ /* 0x004fd80000000000 */
[----:B------:R-:W-:Y:S03]  /*3450*/  HGMMA.64x192x16.F32 R120, gdesc[UR8], R120, gsb0 ;  /* 0x02e00000087879f0 */ /* 0x000fe60008000878 */
[----:B------:R-:W-:Y:S02]  /*3460*/  WARPGROUP.DEPBAR.LE gsb0, 0x0 ;  /* 0x00008000000079c5 */ /* 0x000fe40000010000 */
[----:B------:R-:W-:Y:S01]  /*3470*/  STL.64 [R1], R120 ;  /* 0x0000007801007387 */ /* 0x000fe20000100a00 */
[----:B------:R-:W-:Y:S01]  /*3480*/  IMAD.MOV.U32 R5, RZ, RZ, R214 ;  /* 0x000000ffff057224 */ /* 0x000fe200078e00d6 */
[----:B------:R-:W-:Y:S01]  /*3490*/  MOV R7, R212 ;  /* 0x000000d400077202 */ /* 0x000fe20000000f00 */
[----:B------:R-:W-:Y:S01]  /*34a0*/  IMAD.MOV.U32 R4, RZ, RZ, R215 ;  /* 0x000000ffff047224 */ /* 0x000fe200078e00d7 */
[----:B------:R-:W-:Y:S01]  /*34b0*/  STL.64 [R1+0x8], R122 ;  /* 0x0000087a01007387 */ /* 0x000fe20000100a00 */
        /* <DEDUP_REMOVED lines=36> */
[----:B------:R-:W-:-:S02]  /*3700*/  IMAD.MOV.U32 R224, RZ, RZ, R189 ;  /* 0x000000ffffe07224 */ /* 0x000fc400078e00bd */
[----:B------:R-:W-:Y:S01]  /*3710*/  IMAD.MOV.U32 R227, RZ, RZ, R186 ;  /* 0x000000ffffe37224 */ /* 0x000fe200078e00ba */
[----:B------:R-:W-:Y:S01]  /*3720*/  STL.64 [R1+0x58], R142 ;  /* 0x0000588e01007387 */ /* 0x000fe20000100a00 */
[----:B------:R-:W-:Y:S02]  /*3730*/  IMAD.MOV.U32 R226, RZ, RZ, R187 ;  /* 0x000000ffffe27224 */ /* 0x000fe400078e00bb */
[----:B------:R-:W-:Y:S01]  /*3740*/  IMAD.MOV.U32 R228, RZ, RZ, R185 ;  /* 0x000000ffffe47224 */ /* 0x000fe200078e00b9 */
[----:B------:R-:W-:Y:S01]  /*3750*/  STL.64 [R1+0x60], R144 ;  /* 0x0000609001007387 */ /* 0x000fe20000100a00 */
[----:B------:R-:W-:Y:S02]  /*3760*/  IMAD.MOV.U32 R231, RZ, RZ, R182 ;  /* 0x000000ffffe77224 */ /* 0x000fe400078e00b6 */
        /* <DEDUP_REMOVED lines=11> */
[----:B------:R-:W-:-:S03]  /*3820*/  IMAD.MOV.U32 R0, RZ, RZ, R173 ;  /* 0x000000ffff007224 */ /* 0x000fc600078e00ad */
        /* <DEDUP_REMOVED lines=9> */
[----:B------:R0:W-:Y:S04]  /*38c0*/  STL [R1+0xd0], R172 ;  /* 0x0000d0ac01007387 */ /* 0x0001e80000100800 */
        /* <DEDUP_REMOVED lines=91> */
[----:B0-----:R-:W2:Y:S04]  /*3e80*/  LDL.LU R140, [R1] ;  /* 0x00000000018c7983 */ /* 0x001ea80000300800 */
[----:B------:R-:W2:Y:S04]  /*3e90*/  LDL.LU R141, [R1+0x4] ;  /* 0x00000400018d7983 */ /* 0x000ea80000300800 */
        /* <DEDUP_REMOVED lines=50> */
[----:B------:R-:W2:Y:S01]  /*41c0*/  LDL.LU R192, [R1+0xd0] ;  /* 0x0000d00001c07983 */ /* 0x000ea20000300800 */
[----:B------:R-:W-:Y:S01]  /*41d0*/  UIADD3 UR8, UR6, 0x804, URZ ;  /* 0x0000080406087890 */ /* 0x000fe2000fffe03f */
[----:B------:R-:W-:Y:S01]  /*41e0*/  WARPGROUP.ARRIVE ;  /* 0x00000000000079c5 */ /* 0x000fe20000000000 */
[----:B------:R-:W-:Y:S01]  /*41f0*/  UMOV UR9, 0x40000040 ;  /* 0x4000004000097882 */ /* 0x000fe20000000000 */
[----:B------:R-:W-:Y:S01]  /*4200*/  IMAD.MOV.U32 R198, RZ, RZ, R235 ;  /* 0x000000ffffc67224 */ /* 0x000fe200078e00eb */
[----:B------:R-:W-:Y:S01]  /*4210*/  MOV R201, R232 ;  /* 0x000000e800c97202 */ /* 0x000fe20000000f00 */
[----:B------:R-:W-:Y:S01]  /*4220*/  IMAD.MOV.U32 R199, RZ, RZ, R234 ;  /* 0x000000ffffc77224 */ /* 0x000fe200078e00ea */
[----:B------:R-:W-:Y:S01]  /*4230*/  MOV R205, R228 ;  /* 0x000000e400cd7202 */ /* 0x000fe20000000f00 */
[----:B------:R-:W-:Y:S01]  /*4240*/  IMAD.MOV.U32 R200, RZ, RZ, R233 ;  /* 0x000000ffffc87224 */ /* 0x000fe200078e00e9 */
[----:B------:R-:W-:Y:S01]  /*4250*/  MOV R209, R224 ;  /* 0x000000e000d17202 */ /* 0x000fe20000000f00 */
[----:B------:R-:W-:Y:S01]  /*4260*/  HGMMA.64x192x16.F32 R24, gdesc[UR8], R24, gsb0 ;  /* 0x02e00000081879f0 */ /* 0x000fe20008000818 */
        /* <DEDUP_REMOVED lines=16> */
[----:B------:R-:W-:Y:S01]  /*4370*/  IMAD.MOV.U32 R214, RZ, RZ, R219 ;  /* 0x000000ffffd67224 */ /* 0x000fe200078e00db */
[----:B------:R-:W-:Y:S01]  /*4380*/  MOV R219, R22 ;  /* 0x0000001600db7202 */ /* 0x000fe20000000f00 */
        /* <DEDUP_REMOVED lines=8> */
[----:B------:R-:W-:Y:S01]  /*4410*/  IMAD.MOV.U32 R234, RZ, RZ, R5 ;  /* 0x000000ffffea7224 */ /* 0x000fe200078e0005 */
[----:B------:R-:W-:Y:S01]  /*4420*/  UIADD3 UR8, UR6, 0x6, URZ ;  /* 0x0000000606087890 */ /* 0x000fe2000fffe03f */
[----:B------:R-:W-:Y:S01]  /*4430*/  IMAD.MOV.U32 R218, RZ, RZ, R23 ;  /* 0x000000ffffda7224 */ /* 0x000fe200078e0017 */
[----:B------:R-:W-:Y:S01]  /*4440*/  UIADD3 UR10, UR7, 0x6, URZ ;  /* 0x00000006070a7890 */ /* 0x000fe2000fffe03f */
[----:B------:R-:W-:Y:S01]  /*4450*/  IMAD.MOV.U32 R220, RZ, RZ, R21 ;  /* 0x000000ffffdc7224 */ /* 0x000fe200078e0015 */
[----:B------:R-:W-:Y:S01]  /*4460*/  UMOV UR9, 0x40000040 ;  /* 0x4000004000097882 */ /* 0x000fe20000000000 */
[----:B------:R-:W-:Y:S01]  /*4470*/  IMAD.MOV.U32 R221, RZ, RZ, R20 ;  /* 0x000000ffffdd7224 */ /* 0x000fe200078e0014 */
[----:B------:R-:W-:Y:S01]  /*4480*/  UMOV UR11, 0x40000040 ;  /* 0x40000040000b7882 */ /* 0x000fe20000000000 */
[----:B------:R-:W-:Y:S01]  /*4490*/  IMAD.MOV.U32 R222, RZ, RZ, R19 ;  /* 0x000000ffffde7224 */ /* 0x000fe200078e0013 */
[----:B------:R0:W5:Y:S01]  /*44a0*/  LDL.LU R0, [R1+0x2d0] ;  /* 0x0002d00001007983 */ /* 0x0001620000300800 */
[----:B------:R-:W-:-:S02]  /*44b0*/  IMAD.MOV.U32 R225, RZ, RZ, R14 ;  /* 0x000000ffffe17224 */ /* 0x000fc400078e000e */
[----:B------:R-:W-:Y:S01]  /*44c0*/  IMAD.MOV.U32 R226, RZ, RZ, R13 ;  /* 0x000000ffffe27224 */ /* 0x000fe200078e000d */
[----:B------:R0:W5:Y:S01]  /*44d0*/  LDL.LU R17, [R1+0x2cc] ;  /* 0x0002cc0001117983 */ /* 0x0001620000300800 */
[----:B------:R-:W-:Y:S02]  /*44e0*/  IMAD.MOV.U32 R229, RZ, RZ, R10 ;  /* 0x000000ffffe57224 */ /* 0x000fe400078e000a */
[----:B------:R-:W-:Y:S01]  /*44f0*/  IMAD.MOV.U32 R230, RZ, RZ, R9 ;  /* 0x000000ffffe67224 */ /* 0x000fe200078e0009 */
[----:B------:R0:W5:Y:S04]  /*4500*/  LDL.LU R16, [R1+0x2c8] ;  /* 0x0002c80001107983 */ /* 0x0001680000300800 */
[----:B------:R0:W5:Y:S04]  /*4510*/  LDL.LU R3, [R1+0x2c4] ;  /* 0x0002c40001037983 */ /* 0x0001680000300800 */
[----:B------:R0:W5:Y:S01]  /*4520*/  LDL.LU R2, [R1+0x2c0] ;  /* 0x0002c00001027983 */ /* 0x0001620000300800 */
[----:B------:R-:W-:-:S02]  /*4530*/  WARPGROUP.DEPBAR.LE gsb0, 0x0 ;  /* 0x00008000000079c5 */ /* 0x000fc40000010000 */
[----:B--2---:R-:W-:-:S06]  /*4540*/  WARPGROUP.ARRIVE ;  /* 0x00000000000079c5 */ /* 0x004fcc0000000000 */
        /* <DEDUP_REMOVED lines=50> */
[----:B-1----:R-:W2:Y:S04]  /*4870*/  LDL.LU.64 R214, [R1+0x2b8] ;  /* 0x0002b80001d67983 */ /* 0x002ea80000300a00 */
        /* <DEDUP_REMOVED lines=40> */
[----:B------:R-:W-:Y:S01]  /*4b00*/  HGMMA.64x192x16.F32 R120, gdesc[UR8], R120, gsb0 ;  /* 0x02e00000087879f0 */ /* 0x000fe20008000878 */
[----:B------:R-:W-:Y:S01]  /*4b10*/  UIADD3 UR8, UR6, 0x806, URZ ;  /* 0x0000080606087890 */ /* 0x000fe2000fffe03f */
[----:B------:R-:W-:Y:S01]  /*4b20*/  UMOV UR9, 0x40000040 ;  /* 0x4000004000097882 */ /* 0x000fe20000000000 */
[----:B------:R-:W-:Y:S02]  /*4b30*/  WARPGROUP.DEPBAR.LE gsb0, 0x0 ;  /* 0x00008000000079c5 */ /* 0x000fe40000010000 */
[----:B------:R-:W-:-:S15]  /*4b40*/  WARPGROUP.ARRIVE ;  /* 0x00000000000079c5 */ /* 0x000fde0000000000 */
[----:B------:R-:W-:Y:S03]  /*4b50*/  HGMMA.64x192x16.F32 R24, gdesc[UR8], R24, gsb0 ;  /* 0x02e00000081879f0 */ /* 0x000fe60008000818 */
[----:B------:R-:W-:Y:S02]  /*4b60*/  WARPGROUP.DEPBAR.LE gsb0, 0x0 ;  /* 0x00008000000079c5 */ /* 0x000fe40000010000 */
[----:B0-----:R-:W-:Y:S05]  /*4b70*/  @!P1 BRA `(.L_x_22) ;  /* 0x0000003c00889947 */ /* 0x001fea0003800000 */
[----:B------:R-:W-:Y:S01]  /*4b80*/  UIADD3 UR6, UR39, 0x1, URZ ;  /* 0x0000000127067890 */ /* 0x000fe2000fffe03f */
[----:B-----5:R-:W-:-:S03]  /*4b90*/  R2UR UR12, R3 ;  /* 0x00000000030c72ca */ /* 0x020fc600000e0000 */
[----:B------:R-:W-:-:S04]  /*4ba0*/  UISETP.NE.AND UP0, UPT, UR6, 0x3, UPT ;  /* 0x000000030600788c */ /* 0x000fc8000bf05270 */
[----:B------:R-:W-:Y:S02]  /*4bb0*/  USEL UR7, URZ, 0x1, UP0 ;  /* 0x000000013f077887 */ /* 0x000fe40008000000 */
[----:B------:R-:W-:Y:S02]  /*4bc0*/  USEL UR6, UR6, URZ, UP0 ;  /* 0x0000003f06067287 */ /* 0x000fe40008000000 */
[----:B------:R-:W-:-:S06]  /*4bd0*/  ULOP3.LUT UR7, UR38, UR7, URZ, 0x3c, !UPT ;  /* 0x0000000726077292 */ /* 0x000fcc000f8e3c3f */
[----:B------:R-:W-:Y:S01]  /*4be0*/  IMAD.U32 R3, RZ, RZ, UR7 ;  /* 0x00000007ff037e24 */ /* 0x000fe2000f8e00ff */
[----:B------:R-:W-:-:S06]  /*4bf0*/  UMOV UR7, UR39 ;  /* 0x0000002700077c82 */ /* 0x000fcc0008000000 */
.L_x_29:
[----:B------:R-:W-:Y:S05]  /*4c00*/  @!P0 BRA `(.L_x_23) ;  /* 0x0000000000048947 */ /* 0x000fea0003800000 */
[----:B------:R-:W-:Y:S01]  /*4c10*/  BPT.TRAP 0x1 ;  /* 0x000000040000795c */ /* 0x000fe20000300000 */
.L_x_23:
[----:B------:R-:W0:Y:S01]  /*4c20*/  S2UR UR9, SR_CgaCtaId ;  /* 0x00000000000979c3 */ /* 0x000e220000008800 */
[----:B------:R-:W-:Y:S01]  /*4c30*/  UMOV UR8, 0x400 ;  /* 0x0000040000087882 */ /* 0x000fe20000000000 */
[----:B------:R-:W-:Y:S01]  /*4c40*/  IMAD.U32 R4, RZ, RZ, UR6 ;  /* 0x00000006ff047e24 */ /* 0x000fe2000f8e00ff */
[----:B------:R-:W-:Y:S01]  /*4c50*/  SHF.L.U32 R5, R3, 0x1f, RZ ;  /* 0x0000001f03057819 */ /* 0x000fe200000006ff */
[----:B0-----:R-:W-:-:S06]  /*4c60*/  ULEA UR8, UR9, UR8, 0x18 ;  /* 0x0000000809087291 */ /* 0x001fcc000f8ec03f */
[----:B------:R-:W-:-:S05]  /*4c70*/  IMAD.U32 R0, RZ, RZ, UR8 ;  /* 0x00000008ff007e24 */ /* 0x000fca000f8e00ff */
[----:B------:R-:W-:-:S04]  /*4c80*/  LEA R4, R4, R0, 0x3 ;  /* 0x0000000004047211 */ /* 0x000fc800078e18ff */
[----:B------:R0:W1:Y:S01]  /*4c90*/  SYNCS.PHASECHK.TRANS64.TRYWAIT P1, [R4+URZ], R5 ;  /* 0x00000005040075a7 */ /* 0x000062000802017f */
[----:B------:R-:W-:Y:S05]  /*4ca0*/  @!P0 BRA `(.L_x_24) ;  /* 0x0000000000048947 */ /* 0x000fea0003800000 */
[----:B------:R-:W-:Y:S01]  /*4cb0*/  BPT.TRAP 0x1 ;  /* 0x000000040000795c */ /* 0x000fe20000300000 */
.L_x_24:
[----:B-1----:R-:W-:Y:S05]  /*4cc0*/  @P1 BRA `(.L_x_25) ;  /* 0x0000000000081947 */ /* 0x002fea0003800000 */
[----:B------:R-:W1:Y:S02]  /*4cd0*/  SYNCS.PHASECHK.TRANS64.TRYWAIT P1, [R4+URZ], R5 ;  /* 0x00000005040075a7 */ /* 0x000e64000802017f */
[----:B-1----:R-:W-:Y:S05]  /*4ce0*/  @!P1 BRA `(.L_x_26) ;  /* 0x0000018000cc9947 */ /* 0x002fea0003800000 */
.L_x_25:
        /* <DEDUP_REMOVED lines=48> */
[----:B--2---:R-:W2:Y:S04]  /*4ff0*/  LDL.LU.64 R24, [R1] ;  /* 0x0000000001187983 */ /* 0x004ea80000300a00 */
        /* <DEDUP_REMOVED lines=47> */
[----:B------:R-:W-:-:S02]  /*52f0*/  UIMAD UR13, UR6, 0xc00, UR4 ;  /* 0x00000c00060d78a4 */ /* 0x000fc4000f8e0204 */
[----:B------:R-:W-:Y:S01]  /*5300*/  UIMAD UR14, UR6, 0x600, UR5 ;  /* 0x00000600060e78a4 */ /* 0x000fe2000f8e0205 */
[----:B------:R-:W-:Y:S01]  /*5310*/  STL [R1+0x2d0], R17 ;  /* 0x0002d01101007387 */ /* 0x000fe20000100800 */
[----:B------:R-:W-:Y:S01]  /*5320*/  UMOV UR9, 0x40000040 ;  /* 0x4000004000097882 */ /* 0x000fe20000000000 */
[----:B------:R-:W-:Y:S02]  /*5330*/  UMOV UR11, 0x40000040 ;  /* 0x40000040000b7882 */ /* 0x000fe40000000000 */
[----:B------:R-:W-:Y:S01]  /*5340*/  UMOV UR8, UR13 ;  /* 0x0000000d00087c82 */ /* 0x000fe20008000000 */
[----:B------:R-:W-:Y:S01]  /*5350*/  STL [R1+0x2cc], R16 ;  /* 0x0002cc1001007387 */ /* 0x000fe20000100800 */
[----:B------:R-:W-:-:S03]  /*5360*/  UMOV UR10, UR14 ;  /* 0x0000000e000a7c82 */ /* 0x000fc60008000000 */
[----:B------:R-:W-:Y:S04]  /*5370*/  STL [R1+0x2c8], R3 ;  /* 0x0002c80301007387 */ /* 0x000fe80000100800 */
[----:B------:R3:W-:Y:S04]  /*5380*/  STL [R1+0x2c4], R2 ;  /* 0x0002c40201007387 */ /* 0x0007e80000100800 */
[----:B------:R4:W-:Y:S01]  /*5390*/  STL [R1+0x2c0], R0 ;  /* 0x0002c00001007387 */ /* 0x0009e20000100800 */
[----:B--2---:R-:W-:-:S06]  /*53a0*/  WARPGROUP.ARRIVE ;  /* 0x00000000000079c5 */ /* 0x004fcc0000000000 */
[----:B------:R-:W-:Y:S01]  /*53b0*/  HGMMA.64x192x16.F32 R24, gdesc[UR8], R24, gsb0 ;  /* 0x02e00000081879f0 */ /* 0x000fe20008000818 */
[----:B------:R-:W-:Y:S01]  /*53c0*/  UIADD3 UR8, UR13, 0x400, URZ ;  /* 0x000004000d087890 */ /* 0x000fe2000fffe03f */
[----:B------:R-:W-:Y:S01]  /*53d0*/  UMOV UR9, 0x40000040 ;  /* 0x4000004000097882 */ /* 0x000fe20000000000 */
[----:B------:R-:W-:Y:S02]  /*53e0*/  WARPGROUP.DEPBAR.LE gsb0, 0x0 ;  /* 0x00008000000079c5 */ /* 0x000fe40000010000 */
[----:B------:R-:W-:Y:S01]  /*53f0*/  WARPGROUP.ARRIVE ;  /* 0x00000000000079c5 */ /* 0x000fe20000000000 */
[----:B------:R-:W-:Y:S01]  /*5400*/  STL.64 [R1], R24 ;  /* 0x0000001801007387 */ /* 0x000fe20000100a00 */
[----:B---3--:R-:W-:Y:S01]  /*5410*/  IMAD.MOV.U32 R2, RZ, RZ, R118 ;  /* 0x000000ffff027224 */ /* 0x008fe200078e0076 */
[----:B------:R-:W-:Y:S01]  /*5420*/  MOV R3, R117 ;  /* 0x0000007500037202 */ /* 0x000fe20000000f00 */
[----:B----4-:R-:W-:Y:S01]  /*5430*/  IMAD.MOV.U32 R0, RZ, RZ, R119 ;  /* 0x000000ffff007224 */ /* 0x010fe200078e0077 */
[----:B------:R-:W-:Y:S10]  /*5440*/  STL.64 [R1+0x8], R26 ;  /* 0x0000081a01007387 */ /* 0x000ff40000100a00 */
[----:B------:R-:W-:Y:S01]  /*5450*/  HGMMA.64x192x16.F32 R120, gdesc[UR8], R120, gsb0 ;  /* 0x02e00000087879f0 */ /* 0x000fe20008000878 */
[----:B01----:R-:W-:Y:S01]  /*5460*/  IMAD.MOV.U32 R4, RZ, RZ, R116 ;  /* 0x000000ffff047224 */ /* 0x003fe200078e0074 */
[----:B------:R-:W-:Y:S01]  /*5470*/  MOV R6, R114 ;  /* 0x0000007200067202 */ /* 0x000fe20000000f00 */
        /* <DEDUP_REMOVED lines=111> */
[----:B------:R-:W-:-:S03]  /*5b70*/  WARPGROUP.DEPBAR.LE gsb0, 0x0 ;  /* 0x00008000000079c5 */ /* 0x000fc60000010000 */
        /* <DEDUP_REMOVED lines=38> */
[----:B0-----:R-:W3:Y:S04]  /*5de0*/  LDL.LU R140, [R1] ;  /* 0x00000000018c7983 */ /* 0x001ee80000300800 */
[----:B------:R-:W3:Y:S04]  /*5df0*/  LDL.LU R141, [R1+0x4] ;  /* 0x00000400018d7983 */ /* 0x000ee80000300800 */
        /* <DEDUP_REMOVED lines=50> */
[----:B------:R-:W3:Y:S01]  /*6120*/  LDL.LU R192, [R1+0xd0] ;  /* 0x0000d00001c07983 */ /* 0x000ee20000300800 */
[----:B------:R-:W-:Y:S01]  /*6130*/  UIADD3 UR8, UR13, 0x800, URZ ;  /* 0x000008000d087890 */ /* 0x000fe2000fffe03f */
[----:B--2---:R-:W-:Y:S01]  /*6140*/  WARPGROUP.ARRIVE ;  /* 0x00000000000079c5 */ /* 0x004fe20000000000 */
[----:B------:R-:W-:Y:S01]  /*6150*/  UMOV UR9, 0x40000040 ;  /* 0x4000004000097882 */ /* 0x000fe20000000000 */
[----:B------:R-:W-:Y:S01]  /*6160*/  MOV R193, R235 ;  /* 0x000000eb00c17202 */ /* 0x000fe20000000f00 */
[----:B------:R-:W-:Y:S01]  /*6170*/  IMAD.MOV.U32 R194, RZ, RZ, R234 ;  /* 0x000000ffffc27224 */ /* 0x000fe200078e00ea */
[----:B------:R-:W-:Y:S01]  /*6180*/  MOV R196, R232 ;  /* 0x000000e800c47202 */ /* 0x000fe20000000f00 */
[----:B------:R-:W-:Y:S01]  /*6190*/  IMAD.MOV.U32 R195, RZ, RZ, R233 ;  /* 0x000000ffffc37224 */ /* 0x000fe200078e00e9 */
[----:B------:R-:W-:Y:S01]  /*61a0*/  MOV R199, R229 ;  /* 0x000000e500c77202 */ /* 0x000fe20000000f00 */
[----:B------:R-:W-:Y:S01]  /*61b0*/  IMAD.MOV.U32 R197, RZ, RZ, R231 ;  /* 0x000000ffffc57224 */ /* 0x000fe200078e00e7 */
        /* <DEDUP_REMOVED lines=41> */
[----:B------:R-:W-:Y:S01]  /*6450*/  IMAD.MOV.U32 R234, RZ, RZ, R2 ;  /* 0x000000ffffea7224 */ /* 0x000fe200078e0002 */
[----:B------:R-:W-:-:S05]  /*6460*/  WARPGROUP.DEPBAR.LE gsb0, 0x0 ;  /* 0x00008000000079c5 */ /* 0x000fca0000010000 */
[----:B---3--:R-:W-:-:S06]  /*6470*/  WARPGROUP.ARRIVE ;  /* 0x00000000000079c5 */ /* 0x008fcc0000000000 */
        /* <DEDUP_REMOVED lines=202> */
[----:B------:R-:W-:Y:S01]  /*7120*/  MOV R5, R214 ;  /* 0x000000d600057202 */ /* 0x000fe20000000f00 */
[----:B------:R-:W-:Y:S01]  /*7130*/  IMAD.MOV.U32 R4, RZ, RZ, R215 ;  /* 0x000000ffff047224 */ /* 0x000fe200078e00d7 */
        /* <DEDUP_REMOVED lines=218> */
[----:B------:R-:W-:-:S02]  /*7ee0*/  IMAD.MOV.U32 R201, RZ, RZ, R232 ;  /* 0x000000ffffc97224 */ /* 0x000fc400078e00e8 */
        /* <DEDUP_REMOVED lines=147> */
[----:B------:R-:W-:Y:S01]  /*8820*/  BPT.TRAP 0x1 ;  /* 0x000000040000795c */ /* 0x000fe20000300000 */
.L_x_27:
[----:B------:R-:W2:Y:S01]  /*8830*/  LDL R5, [R1+0x180] ;  /* 0x0001800001057983 */ /* 0x000ea20000100800 */
[----:B-----5:R-:W-:Y:S01]  /*8840*/  ISETP.NE.AND P1, PT, R17, RZ, PT ;  /* 0x000000ff1100720c */ /* 0x020fe20003f25270 */
[----:B------:R-:W-:Y:S01]  /*8850*/  IMAD.U32 R4, RZ, RZ, UR7 ;  /* 0x00000007ff047e24 */ /* 0x000fe2000f8e00ff */
[----:B------:R-:W-:-:S11]  /*8860*/  UISETP.GT.U32.AND UP0, UPT, UR40, 0x1, UPT ;  /* 0x000000012800788c */ /* 0x000fd6000bf04070 */
[----:B------:R-:W-:-:S05]  /*8870*/  @P1 IMAD R4, R4, 0x8, R0 ;  /* 0x0000000804041824 */ /* 0x000fca00078e0200 */
[----:B------:R-:W-:-:S04]  /*8880*/  @P1 IADD3 R4, R4, 0x18, RZ ;  /* 0x0000001804041810 */ /* 0x000fc80007ffe0ff */
[----:B--2---:R-:W-:-:S04]  /*8890*/  @P1 PRMT R4, R5, 0x654, R4 ;  /* 0x0000065405041816 */ /* 0x004fc80000000004 */
[----:B------:R0:W-:Y:S01]  /*88a0*/  @P1 SYNCS.ARRIVE.TRANS64.RED.A1T0 RZ, [R4+URZ], RZ ;  /* 0x000000ff04ff19a7 */ /* 0x0001e2000810043f */
[----:B------:R-:W-:-:S13]  /*88b0*/  PLOP3.LUT P1, PT, PT, PT, UP0, 0x80, 0x0 ;  /* 0x000000000000781c */ /* 0x000fda0003f2f008 */
[----:B0-----:R-:W-:Y:S05]  /*88c0*/  @P1 BRA `(.L_x_28) ;  /* 0x0000000000041947 */ /* 0x001fea0003800000 */
[----:B------:R-:W-:Y:S01]  /*88d0*/  BPT.TRAP 0x1 ;  /* 0x000000040000795c */ /* 0x000fe20000300000 */
.L_x_28:
[----:B------:R-:W-:Y:S02]  /*88e0*/  UISETP.GT.AND UP2, UPT, UR12, 0x1, UPT ;  /* 0x000000010c00788c */ /* 0x000fe4000bf44270 */
[----:B------:R-:W-:Y:S02]  /*88f0*/  UIADD3 UR6, UR6, 0x1, URZ ;  /* 0x0000000106067890 */ /* 0x000fe4000fffe03f */
[----:B------:R-:W-:Y:S02]  /*8900*/  UIADD3 UR7, UR7, 0x1, URZ ;  /* 0x0000000107077890 */ /* 0x000fe4000fffe03f */
[----:B------:R-:W-:Y:S01]  /*8910*/  PLOP3.LUT P1, PT, PT, PT, UP2, 0x80, 0x0 ;  /* 0x000000000000781c */ /* 0x000fe20003f2f028 */
[----:B------:R-:W-:Y:S02]  /*8920*/  UISETP.NE.AND UP0, UPT, UR6, 0x3, UPT ;  /* 0x000000030600788c */ /* 0x000fe4000bf05270 */
[----:B------:R-:W-:Y:S02]  /*8930*/  UISETP.NE.AND UP1, UPT, UR7, 0x3, UPT ;  /* 0x000000030700788c */ /* 0x000fe4000bf25270 */
[----:B------:R-:W-:-:S02]  /*8940*/  USEL UR8, URZ, 0x1, UP0 ;  /* 0x000000013f087887 */ /* 0x000fc40008000000 */
[----:B------:R-:W-:Y:S02]  /*8950*/  UIADD3 UR12, UR12, -0x1, URZ ;  /* 0xffffffff0c0c7890 */ /* 0x000fe4000fffe03f */
[----:B------:R-:W-:Y:S02]  /*8960*/  USEL UR6, UR6, URZ, UP0 ;  /* 0x0000003f06067287 */ /* 0x000fe40008000000 */
[----:B------:R-:W-:Y:S01]  /*8970*/  USEL UR7, UR7, URZ, UP1 ;  /* 0x0000003f07077287 */ /* 0x000fe20008800000 */
[----:B------:R-:W-:Y:S01]  /*8980*/  LOP3.LUT R3, R3, UR8, RZ, 0x3c, !PT ;  /* 0x0000000803037c12 */ /* 0x000fe2000f8e3cff */
[----:B------:R-:W-:Y:S10]  /*8990*/  @P1 BRA `(.L_x_29) ;  /* 0xffffffc000981947 */ /* 0x000ff4000383ffff */
.L_x_22:
[----:B-----5:R-:W0:Y:S02]  /*89a0*/  LDC R3, c[0x0][0x28c] ;  /* 0x0000a300ff037b82 */ /* 0x020e240000000800 */
[----:B0-----:R-:W-:-:S13]  /*89b0*/  ISETP.GE.AND P1, PT, R3, 0x1, PT ;  /* 0x000000010300780c */ /* 0x001fda0003f26270 */
[----:B------:R-:W-:Y:S05]  /*89c0*/  @!P1 BRA `(.L_x_30) ;  /* 0x0000000000589947 */ /* 0x000fea0003800000 */
[----:B------:R-:W-:Y:S05]  /*89d0*/  @!P0 BRA `(.L_x_31) ;  /* 0x0000000000048947 */ /* 0x000fea0003800000 */
[----:B------:R-:W-:Y:S01]  /*89e0*/  BPT.TRAP 0x1 ;  /* 0x000000040000795c */ /* 0x000fe20000300000 */
.L_x_31:
[----:B------:R-:W-:Y:S01]  /*89f0*/  ISETP.NE.AND P0, PT, R17, RZ, PT ;  /* 0x000000ff1100720c */ /* 0x000fe20003f05270 */
[----:B------:R-:W-:-:S12]  /*8a00*/  BSSY B0, `(.L_x_32) ;  /* 0x000000e000007945 */ /* 0x000fd80003800000 */
[----:B------:R-:W-:Y:S05]  /*8a10*/  @!P0 BRA `(.L_x_33) ;  /* 0x0000000000308947 */ /* 0x000fea0003800000 */
[----:B------:R-:W2:Y:S01]  /*8a20*/  LDL R4, [R1+0x180] ;  /* 0x0001800001047983 */ /* 0x000ea20000100800 */
[----:B------:R-:W-:-:S04]  /*8a30*/  UISETP.LT.AND UP0, UPT, UR45, 0x1, UPT ;  /* 0x000000012d00788c */ /* 0x000fc8000bf01270 */
[----:B------:R-:W-:-:S04]  /*8a40*/  USEL UR6, UR45, 0x1, UP0 ;  /* 0x000000012d067887 */ /* 0x000fc80008000000 */
[----:B------:R-:W-:-:S04]  /*8a50*/  UIADD3 UR6, UR39, UR45, -UR6 ;  /* 0x0000002d27067290 */ /* 0x000fc8000fffe806 */
[----:B------:R-:W-:-:S04]  /*8a60*/  UIMAD.WIDE.U32 UR4, UR6, -0x55555555, URZ ;  /* 0xaaaaaaab060478a5 */ /* 0x000fc8000f8e003f */
[----:B------:R-:W-:-:S04]  /*8a70*/  USHF.R.U32.HI UR4, URZ, 0x1, UR5 ;  /* 0x000000013f047899 */ /* 0x000fc80008011605 */
[----:B------:R-:W-:-:S06]  /*8a80*/  UIMAD UR6, UR4, -0x3, UR6 ;  /* 0xfffffffd040678a4 */ /* 0x000fcc000f8e0206 */
[----:B------:R-:W-:-:S04]  /*8a90*/  IMAD.U32 R3, RZ, RZ, UR6 ;  /* 0x00000006ff037e24 */ /* 0x000fc8000f8e00ff */
[----:B------:R-:W-:-:S05]  /*8aa0*/  IMAD R0, R3, 0x8, R0 ;  /* 0x0000000803007824 */ /* 0x000fca00078e0200 */
[----:B------:R-:W-:-:S04]  /*8ab0*/  IADD3 R0, R0, 0x18, RZ ;  /* 0x0000001800007810 */ /* 0x000fc80007ffe0ff */
[----:B--2---:R-:W-:-:S04]  /*8ac0*/  PRMT R0, R4, 0x654, R0 ;  /* 0x0000065404007816 */ /* 0x004fc80000000000 */
[----:B------:R0:W-:Y:S03]  /*8ad0*/  SYNCS.ARRIVE.TRANS64.RED.A1T0 RZ, [R0+URZ], RZ ;  /* 0x000000ff00ff79a7 */ /* 0x0001e6000810043f */
.L_x_33:
[----:B------:R-:W-:Y:S05]  /*8ae0*/  BSYNC B0 ;  /* 0x0000000000007941 */ /* 0x000fea0003800000 */
.L_x_32:
[----:B------:R-:W-:-:S06]  /*8af0*/  UISETP.GT.U32.AND UP0, UPT, UR40, 0x1, UPT ;  /* 0x000000012800788c */ /* 0x000fcc000bf04070 */
[----:B------:R-:W-:-:S13]  /*8b00*/  PLOP3.LUT P0, PT, PT, PT, UP0, 0x80, 0x0 ;  /* 0x000000000000781c */ /* 0x000fda0003f0f008 */
[----:B------:R-:W-:Y:S05]  /*8b10*/  @P0 BRA `(.L_x_30) ;  /* 0x0000000000040947 */ /* 0x000fea0003800000 */
[----:B------:R-:W-:Y:S01]  /*8b20*/  BPT.TRAP 0x1 ;  /* 0x000000040000795c */ /* 0x000fe20000300000 */
.L_x_30:
[----:B------:R-:W1:Y:S01]  /*8b30*/  S2R R5, SR_TID.X ;  /* 0x0000000000057919 */ /* 0x000e620000002100 */
[----:B------:R-:W-:Y:S02]  /*8b40*/  UIMAD UR43, UR43, 0xc0, URZ ;  /* 0x000000c02b2b78a4 */ /* 0x000fe4000f8e023f */
[----:B------:R-:W-:Y:S01]  /*8b50*/  USHF.R.S32.HI UR10, URZ, 0x1f, UR44 ;  /* 0x0000001f3f0a7899 */ /* 0x000fe2000801142c */
[----:B------:R-:W-:Y:S01]  /*8b60*/  ULDC.64 UR8, c[0x0][0x5d0] ;  /* 0x0001740000087ab9 */ /* 0x000fe20000000a00 */
[----:B------:R-:W-:Y:S02]  /*8b70*/  UIMAD.WIDE UR6, UR42, 0x180, URZ ;  /* 0x000001802a0678a5 */ /* 0x000fe4000f8e023f */
[----:B------:R-:W-:Y:S01]  /*8b80*/  MOV R18, UR43 ;  /* 0x0000002b00127c02 */ /* 0x000fe20008000f00 */
[----:B------:R-:W-:Y:S02]  /*8b90*/  UIMAD UR4, UR10, UR8, URZ ;  /* 0x000000080a0472a4 */ /* 0x000fe4000f8e023f */
[----:B------:R-:W-:Y:S01]  /*8ba0*/  IMAD.U32 R6, RZ, RZ, UR8 ;  /* 0x00000008ff067e24 */ /* 0x000fe2000f8e00ff */
[----:B------:R-:W-:-:S02]  /*8bb0*/  UIMAD UR42, UR42, 0x180, URZ ;  /* 0x000001802a2a78a4 */ /* 0x000fc4000f8e023f */
[----:B------:R-:W-:Y:S01]  /*8bc0*/  UIMAD UR4, UR44, UR9, UR4 ;  /* 0x000000092c0472a4 */ /* 0x000fe2000f8e0204 */
[----:B------:R-:W-:Y:S01]  /*8bd0*/  ULDC UR8, c[0x0][0x284] ;  /* 0x0000a10000087ab9 */ /* 0x000fe20000000800 */
[----:B------:R-:W-:Y:S02]  /*8be0*/  UIADD3 UR39, UR45, UR39, URZ ;  /* 0x000000272d277290 */ /* 0x000fe4000fffe03f */
[----:B------:R-:W-:Y:S02]  /*8bf0*/  UISETP.GE.U32.AND UP2, UPT, UR45, 0x3, UPT ;  /* 0x000000032d00788c */ /* 0x000fe4000bf46070 */
[----:B------:R-:W-:-:S04]  /*8c00*/  UISETP.GT.U32.AND UP1, UPT, UR39, 0x2, UPT ;  /* 0x000000022700788c */ /* 0x000fc8000bf24070 */
[----:B------:R-:W-:Y:S01]  /*8c10*/  UISETP.LT.U32.AND UP1, UPT, UR45, 0x3, UP1 ;  /* 0x000000032d00788c */ /* 0x000fe20008f21070 */
[----:B-1----:R-:W-:Y:S01]  /*8c20*/  IMAD.SHL.U32 R19, R5, 0x2, RZ ;  /* 0x0000000205137824 */ /* 0x002fe200078e00ff */
[--C-:B------:R-:W-:Y:S02]  /*8c30*/  SHF.R.U32.HI R3, RZ, 0x7, R5.reuse ;  /* 0x00000007ff037819 */ /* 0x100fe40000011605 */
[----:B0-----:R-:W-:Y:S02]  /*8c40*/  SHF.R.U32.HI R0, RZ, 0x2, R5 ;  /* 0x00000002ff007819 */ /* 0x001fe40000011605 */
[----:B------:R-:W-:Y:S02]  /*8c50*/  LOP3.LUT R18, R18, 0x6, R19, 0xf8, !PT ;  /* 0x0000000612127812 */ /* 0x000fe400078ef813 */
[----:B------:R-:W-:Y:S02]  /*8c60*/  LOP3.LUT R3, R3, 0x1, RZ, 0xc0, !PT ;  /* 0x0000000103037812 */ /* 0x000fe400078ec0ff */
[----:B------:R-:W-:-:S02]  /*8c70*/  SHF.R.S32.HI R19, RZ, 0x1f, R18 ;  /* 0x0000001fff137819 */ /* 0x000fc40000011412 */
[----:B------:R-:W-:Y:S01]  /*8c80*/  LOP3.LUT R4, R5, 0x60, RZ, 0xc0, !PT ;  /* 0x0000006005047812 */ /* 0x000fe200078ec0ff */
[----:B------:R-:W-:Y:S01]  /*8c90*/  IMAD.SHL.U32 R220, R3, 0x40, RZ ;  /* 0x0000004003dc7824 */ /* 0x000fe200078e00ff */
[----:B------:R-:W-:Y:S01]  /*8ca0*/  LOP3.LUT R0, R0, 0x7, RZ, 0xc0, !PT ;  /* 0x0000000700007812 */ /* 0x000fe200078ec0ff */
[----:B------:R-:W-:Y:S01]  /*8cb0*/  IMAD.WIDE.U32 R6, R6, UR44, R18 ;  /* 0x0000002c06067c25 */ /* 0x000fe2000f8e0012 */
[----:B------:R-:W-:Y:S02]  /*8cc0*/  SHF.R.U32.HI R4, RZ, 0x1, R4 ;  /* 0x00000001ff047819 */ /* 0x000fe40000011604 */
[--C-:B------:R-:W-:Y:S01]  /*8cd0*/  LOP3.LUT R220, R220, 0x40, R0.reuse, 0xe2, !PT ;  /* 0x00000040dcdc7812 */ /* 0x100fe200078ee200 */
[----:B------:R-:W-:Y:S01]  /*8ce0*/  VIADD R7, R7, UR4 ;  /* 0x0000000407077c36 */ /* 0x000fe20008000000 */
[----:B------:R-:W-:Y:S01]  /*8cf0*/  IADD3 R0, RZ, -R4, -R0 ;  /* 0x80000004ff007210 */ /* 0x000fe20007ffe800 */
[----:B------:R-:W-:Y:S01]  /*8d00*/  ULDC UR4, c[0x0][0x288] ;  /* 0x0000a20000047ab9 */ /* 0x000fe20000000800 */
[----:B------:R-:W-:Y:S01]  /*8d10*/  LOP3.LUT R220, R220, UR6, R4, 0xfe, !PT ;  /* 0x00000006dcdc7c12 */ /* 0x000fe2000f8efe04 */
[----:B------:R-:W-:-:S02]  /*8d20*/  UISETP.GE.AND UP0, UPT, UR43, UR4, UPT ;  /* 0x000000042b00728c */ /* 0x000fc4000bf06270 */
[----:B------:R-:W-:Y:S01]  /*8d30*/  IMAD R0, R3, -0x40, R0 ;  /* 0xffffffc003007824 */ /* 0x000fe200078e0200 */
[----:B------:R-:W-:Y:S01]  /*8d40*/  MOV R3, UR8 ;  /* 0x0000000800037c02 */ /* 0x000fe20008000f00 */
[----:B------:R-:W-:Y:S02]  /*8d50*/  UISETP.GE.OR UP0, UPT, UR42, UR8, UP0 ;  /* 0x000000082a00728c */ /* 0x000fe40008706670 */
[----:B------:R-:W-:Y:S01]  /*8d60*/  USEL UR8, URZ, 0x1, !UP1 ;  /* 0x000000013f087887 */ /* 0x000fe2000c800000 */
[----:B------:R-:W-:Y:S01]  /*8d70*/  IADD3 R3, R3, -UR42, R0 ;  /* 0x8000002a03037c10 */ /* 0x000fe2000fffe000 */
[----:B------:R-:W-:Y:S01]  /*8d80*/  UMOV UR42, 0xffffffff ;  /* 0xffffffff002a7882 */ /* 0x000fe20000000000 */
[----:B------:R-:W-:Y:S01]  /*8d90*/  LOP3.LUT R0, R5, 0x3, RZ, 0xc0, !PT ;  /* 0x0000000305007812 */ /* 0x000fe200078ec0ff */
[----:B------:R-:W-:Y:S01]  /*8da0*/  IMAD.MOV.U32 R5, RZ, RZ, -0x2 ;  /* 0xfffffffeff057424 */ /* 0x000fe200078e00ff */
[----:B------:R-:W-:Y:S01]  /*8db0*/  PLOP3.LUT P0, PT, PT, PT, UP0, 0x80, 0x0 ;  /* 0x000000000000781c */ /* 0x000fe20003f0f008 */
[----:B------:R-:W-:-:S02]  /*8dc0*/  ULOP3.LUT UR38, UR38, UR8, URZ, 0x3c, !UPT ;  /* 0x0000000826267292 */ /* 0x000fc4000f8e3c3f */
[----:B------:R-:W-:Y:S01]  /*8dd0*/  IMAD R0, R0, R5, UR4 ;  /* 0x0000000400007e24 */ /* 0x000fe2000f8e0205 */
[----:B------:R-:W-:-:S03]  /*8de0*/  UIMAD.WIDE.U32 UR4, UR39, -0x55555555, URZ ;  /* 0xaaaaaaab270478a5 */ /* 0x000fc6000f8e003f */
[----:B------:R-:W-:Y:S01]  /*8df0*/  VIADD R0, R0, -UR43 ;  /* 0x8000002b00007c36 */ /* 0x000fe20008000000 */
[----:B------:R-:W-:-:S04]  /*8e00*/  USHF.R.U32.HI UR4, URZ, 0x1, UR5 ;  /* 0x000000013f047899 */ /* 0x000fc80008011605 */
[----:B------:R-:W-:Y:S02]  /*8e10*/  UIMAD UR39, UR4, -0x3, UR39 ;  /* 0xfffffffd042778a4 */ /* 0x000fe4000f8e0227 */
[----:B------:R-:W-:Y:S01]  /*8e20*/  @UP2 ULOP3.LUT UR38, UR38, 0x1, UR4, 0x78, !UPT ;  /* 0x0000000126262892 */ /* 0x000fe2000f8e7804 */
[----:B------:R-:W-:Y:S11]  /*8e30*/  @P0 BRA `(.L_x_34) ;  /* 0x0000012000e40947 */ /* 0x000ff60003800000 */
[----:B------:R-:W-:Y:S01]  /*8e40*/  FSETP.NEU.AND P0, PT, R16, RZ, PT ;  /* 0x000000ff1000720b */ /* 0x000fe20003f0d000 */
[----:B------:R-:W-:Y:S01]  /*8e50*/  ULDC.64 UR8, c[0x0][0x5c8] ;  /* 0x0001720000087ab9 */ /* 0x000fe20000000a00 */
[----:B------:R-:W-:Y:S01]  /*8e60*/  ISETP.GT.AND P1, PT, R3, RZ, PT ;  /* 0x000000ff0300720c */ /* 0x000fe20003f24270 */
[----:B------:R-:W-:Y:S01]  /*8e70*/  UIMAD UR4, UR7, UR8, URZ ;  /* 0x00000008070472a4 */ /* 0x000fe2000f8e023f */
[----:B------:R-:W-:Y:S01]  /*8e80*/  MOV R10, UR9 ;  /* 0x00000009000a7c02 */ /* 0x000fe20008000f00 */
[----:B------:R-:W-:Y:S01]  /*8e90*/  IMAD.WIDE.U32 R6, R220, UR8, R6 ;  /* 0x00000008dc067c25 */ /* 0x000fe2000f8e0006 */
[----:B------:R-:W-:Y:S01]  /*8ea0*/  BSSY B0, `(.L_x_34) ;  /* 0x0001232000007945 */ /* 0x000fe20003800000 */
[----:B------:R-:W-:Y:S02]  /*8eb0*/  ISETP.GT.AND P2, PT, R0, RZ, P1 ;  /* 0x000000ff0000720c */ /* 0x000fe40000f44270 */
[----:B------:R-:W-:-:S04]  /*8ec0*/  IMAD R10, R220, R10, UR4 ;  /* 0x00000004dc0a7e24 */ /* 0x000fc8000f8e020a */
[----:B------:R-:W-:Y:S01]  /*8ed0*/  IMAD.IADD R10, R7, 0x1, R10 ;  /* 0x00000001070a7824 */ /* 0x000fe200078e020a */
[----:B------:R-:W-:Y:S06]  /*8ee0*/  @!P0 BRA `(.L_x_35) ;  /* 0x000000cc00188947 */ /* 0x000fec0003800000 */
[----:B------:R-:W0:Y:S01]  /*8ef0*/  LDC.64 R22, c[0x0][0x5b8] ;  /* 0x00016e00ff167b82 */ /* 0x000e220000000a00 */
[----:B------:R-:W2:Y:S01]  /*8f00*/  LDL.LU R11, [R1] ;  /* 0x00000000010b7983 */ /* 0x000ea20000300800 */
[----:B------:R-:W-:-:S06]  /*8f10*/  ULDC.64 UR4, c[0x0][0x5c0] ;  /* 0x0001700000047ab9 */ /* 0x000fcc0000000a00 */
[----:B------:R-:W1:Y:S08]  /*8f20*/  LDC.64 R14, c[0x0][0x5b0] ;  /* 0x00016c00ff0e7b82 */ /* 0x000e700000000a00 */
[----:B------:R-:W3:Y:S01]  /*8f30*/  LDC.64 R12, c[0x0][0x5a8] ;  /* 0x00016a00ff0c7b82 */ /* 0x000ee20000000a00 */
[C---:B0-----:R-:W-:Y:S02]  /*8f40*/  IMAD R4, R22.reuse, UR10, RZ ;  /* 0x0000000a16047c24 */ /* 0x041fe4000f8e02ff */
[----:B------:R-:W-:-:S04]  /*8f50*/  IMAD.WIDE.U32 R216, R22, UR44, R18 ;  /* 0x0000002c16d87c25 */ /* 0x000fc8000f8e0012 */
[----:B------:R-:W-:Y:S01]  /*8f60*/  IMAD R23, R23, UR44, R4 ;  /* 0x0000002c17177c24 */ /* 0x000fe2000f8e0204 */
[----:B------:R-:W-:Y:S01]  /*8f70*/  MOV R20, R216 ;  /* 0x000000d800147202 */ /* 0x000fe20000000f00 */
[----:B-1----:R-:W-:Y:S02]  /*8f80*/  IMAD R222, R14, UR7, RZ ;  /* 0x000000070ede7c24 */ /* 0x002fe4000f8e02ff */
[----:B------:R-:W-:Y:S02]  /*8f90*/  IMAD.IADD R21, R217, 0x1, R23 ;  /* 0x00000001d9157824 */ /* 0x000fe400078e0217 */
[C---:B------:R-:W-:Y:S02]  /*8fa0*/  IMAD R222, R220.reuse, R15, R222 ;  /* 0x0000000fdcde7224 */ /* 0x040fe400078e02de */
[----:B------:R-:W-:-:S04]  /*8fb0*/  IMAD.WIDE.U32 R4, R220, R14, R20 ;  /* 0x0000000edc047225 */ /* 0x000fc800078e0014 */
[----:B------:R-:W-:Y:S01]  /*8fc0*/  IMAD.IADD R5, R5, 0x1, R222 ;  /* 0x0000000105057824 */ /* 0x000fe200078e02de */
[----:B---3--:R-:W-:-:S04]  /*8fd0*/  LEA R8, P0, R4, R12, 0x1 ;  /* 0x0000000c04087211 */ /* 0x008fc800078008ff */
[----:B------:R-:W-:-:S05]  /*8fe0*/  LEA.HI.X R9, R4, R13, R5, 0x1, P0 ;  /* 0x0000000d04097211 */ /* 0x000fca00000f0c05 */
[----:B------:R-:W3:Y:S01]  /*8ff0*/  @P2 LDG.E.LTC128B.U16 R221, desc[UR36][R8.64] ;  /* 0x0000002408dd2981 */ /* 0x000ee2000c1e1520 */
[----:B------:R-:W-:Y:S01]  /*9000*/  BSSY B1, `(.L_x_36) ;  /* 0x0000011000017945 */ /* 0x000fe20003800000 */
[----:B---3--:R-:W-:-:S05]  /*9010*/  HADD2.F32 R4, -RZ, R221.H0_H0 ;  /* 0x200000ddff047230 */ /* 0x008fca0000004100 */
[----:B------:R-:W-:-:S04]  /*9020*/  FMUL R4, R4, R16 ;  /* 0x0000001004047220 */ /* 0x000fc80000400000 */
[----:B--2---:R-:W-:Y:S01]  /*9030*/  FFMA R7, R11, R2, R4 ;  /* 0x000000020b077223 */ /* 0x004fe20000000004 */
[----:B------:R-:W-:-:S04]  /*9040*/  LEA R4, P0, R6, UR4, 0x1 ;  /* 0x0000000406047c11 */ /* 0x000fc8000f8008ff */
[----:B------:R-:W-:Y:S02]  /*9050*/  LEA.HI.X R5, R6, UR5, R10, 0x1, P0 ;  /* 0x0000000506057c11 */ /* 0x000fe400080f0c0a */
[----:B------:R-:W-:-:S05]  /*9060*/  F2FP.F16.F32.PACK_AB R6, RZ, R7 ;  /* 0x00000007ff06723e */ /* 0x000fca00000000ff */
[----:B------:R0:W-:Y:S02]  /*9070*/  @P2 STG.E.U16 desc[UR36][R4.64], R6 ;  /* 0x0000000604002986 */ /* 0x0001e4000c101524 */
[----:B0-----:R-:W-:-:S04]  /*9080*/  IMAD.WIDE.U32 R6, R220, R14, R18 ;  /* 0x0000000edc067225 */ /* 0x001fc800078e0012 */
[----:B------:R-:W-:Y:S02]  /*9090*/  IMAD.IADD R7, R222, 0x1, R7 ;  /* 0x00000001de077824 */ /* 0x000fe400078e0207 */
[----:B------:R-:W-:-:S05]  /*90a0*/  IMAD.WIDE.U32 R6, R22, UR44, R6 ;  /* 0x0000002c16067c25 */ /* 0x000fca000f8e0006 */
[----:B------:R-:W-:Y:S02]  /*90b0*/  IADD3 R7, R23, R7, RZ ;  /* 0x0000000717077210 */ /* 0x000fe40007ffe0ff */
[----:B------:R-:W-:-:S04]  /*90c0*/  LEA R10, P0, R6, R12, 0x1 ;  /* 0x0000000c060a7211 */ /* 0x000fc800078008ff */
[----:B------:R-:W-:Y:S02]  /*90d0*/  LEA.HI.X R11, R6, R13, R7, 0x1, P0 ;  /* 0x0000000d060b7211 */ /* 0x000fe400000f0c07 */
[----:B------:R-:W-:-:S13]  /*90e0*/  ISETP.GT.AND P0, PT, R0, 0x1, P1 ;  /* 0x000000010000780c */ /* 0x000fda0000f04270 */
[----:B------:R-:W-:Y:S05]  /*90f0*/  @!P0 BRA `(.L_x_37) ;  /* 0x0000000000048947 */ /* 0x000fea0003800000 */
[----:B------:R0:W5:Y:S02]  /*9100*/  LDG.E.LTC128B.U16 R221, desc[UR36][R10.64+0x2] ;  /* 0x000002240add7981 */ /* 0x000164000c1e1520 */
.L_x_37:
[----:B------:R-:W-:Y:S05]  /*9110*/  BSYNC B1 ;  /* 0x0000000000017941 */ /* 0x000fea0003800000 */
.L_x_36:
[----:B------:R-:W2:Y:S01]  /*9120*/  LDL.LU R7, [R1+0x4] ;  /* 0x0000040001077983 */ /* 0x000ea20000300800 */
[----:B-----5:R-:W-:Y:S01]  /*9130*/  HADD2.F32 R6, -RZ, R221.H0_H0 ;  /* 0x200000ddff067230 */ /* 0x020fe20000004100 */
[C---:B------:R-:W-:Y:S01]  /*9140*/  SHF.L.U64.HI R219, R14.reuse, 0x3, R15 ;  /* 0x000000030edb7819 */ /* 0x040fe2000001020f */
[----:B------:R-:W-:Y:S01]  /*9150*/  IMAD.SHL.U32 R218, R14, 0x8, RZ ;  /* 0x000000080eda7824 */ /* 0x000fe200078e00ff */
[----:B------:R-:W3:Y:S02]  /*9160*/  LDL.LU R223, [R1+0x8] ;  /* 0x0000080001df7983 */ /* 0x000ee40000300800 */
[----:B------:R-:W-:-:S04]  /*9170*/  FMUL R6, R6, R16 ;  /* 0x0000001006067220 */ /* 0x000fc80000400000 */
[----:B--2---:R-:W-:-:S05]  /*9180*/  FFMA R6, R7, R2, R6 ;  /* 0x0000000207067223 */ /* 0x004fca0000000006 */
[----:B------:R-:W-:-:S05]  /*9190*/  F2FP.F16.F32.PACK_AB R6, RZ, R6 ;  /* 0x00000006ff06723e */ /* 0x000fca00000000ff */
[----:B------:R1:W-:Y:S01]  /*91a0*/  @P0 STG.E.U16 desc[UR36][R4.64+0x2], R6 ;  /* 0x0000020604000986 */ /* 0x0003e2000c101524 */
[----:B------:R-:W-:-:S04]  /*91b0*/  ISETP.GT.AND P0, PT, R3, 0x8, PT ;  /* 0x000000080300780c */ /* 0x000fc80003f04270 */
[----:B------:R-:W-:Y:S01]  /*91c0*/  ISETP.GT.AND P2, PT, R0, RZ, P0 ;  /* 0x000000ff0000720c */ /* 0x000fe20000744270 */
[----:B-1----:R-:W-:-:S04]  /*91d0*/  IMAD.WIDE.U32 R6, R220, R14, R218 ;  /* 0x0000000edc067225 */ /* 0x002fc800078e00da */
[----:B------:R-:W-:Y:S01]  /*91e0*/  IMAD.IADD R222, R222, 0x1, R7 ;  /* 0x00000001dede7824 */ /* 0x000fe200078e0207 */
[----:B------:R-:W-:-:S04]  /*91f0*/  IADD3 R7, P3, R216, R6, RZ ;  /* 0x00000006d8077210 */ /* 0x000fc80007f7e0ff */
[----:B------:R-:W-:Y:S02]  /*9200*/  IADD3.X R9, R222, R21, RZ, P3, !PT ;  /* 0x00000015de097210 */ /* 0x000fe40001ffe4ff */
[----:B------:R-:W-:-:S04]  /*9210*/  LEA R8, P3, R7, R12, 0x1 ;  /* 0x0000000c07087211 */ /* 0x000fc800078608ff */
[----:B------:R-:W-:-:S05]  /*9220*/  LEA.HI.X R9, R7, R13, R9, 0x1, P3 ;  /* 0x0000000d07097211 */ /* 0x000fca00018f0c09 */
[----:B------:R1:W2:Y:S01]  /*9230*/  @P2 LDG.E.LTC128B.U16 R221, desc[UR36][R8.64] ;  /* 0x0000002408dd2981 */ /* 0x0002a2000c1e1520 */
[----:B------:R-:W-:Y:S01]  /*9240*/  IADD3 R6, P3, R18, R6, RZ ;  /* 0x0000000612067210 */ /* 0x000fe20007f7e0ff */
[----:B------:R-:W-:Y:S01]  /*9250*/  IMAD.U32 R225, RZ, RZ, UR9 ;  /* 0x00000009ffe17e24 */ /* 0x000fe2000f8e00ff */
[----:B------:R-:W-:Y:S01]  /*9260*/  MOV R226, UR8 ;  /* 0x0000000800e27c02 */ /* 0x000fe20008000f00 */
[----:B------:R-:W-:Y:S01]  /*9270*/  BSSY B1, `(.L_x_38) ;  /* 0x0000014000017945 */ /* 0x000fe20003800000 */
[----:B------:R-:W-:Y:S01]  /*9280*/  ISETP.GT.AND P4, PT, R0, 0x1, P0 ;  /* 0x000000010000780c */ /* 0x000fe20000784270 */
[----:B------:R-:W-:Y:S01]  /*9290*/  IMAD.X R7, R19, 0x1, R222, P3 ;  /* 0x0000000113077824 */ /* 0x000fe200018e06de */
[----:B------:R-:W-:Y:S01]  /*92a0*/  SHF.L.U32 R226, R226, 0x4, RZ ;  /* 0x00000004e2e27819 */ /* 0x000fe200000006ff */
[----:B------:R-:W-:-:S04]  /*92b0*/  IMAD.WIDE.U32 R6, R22, UR44, R6 ;  /* 0x0000002c16067c25 */ /* 0x000fc8000f8e0006 */
[----:B------:R-:W-:Y:S01]  /*92c0*/  IMAD.IADD R7, R23, 0x1, R7 ;  /* 0x0000000117077824 */ /* 0x000fe200078e0207 */
[----:B-1----:R-:W-:-:S04]  /*92d0*/  LEA R8, P3, R6, R12, 0x1 ;  /* 0x0000000c06087211 */ /* 0x002fc800078608ff */
[----:B------:R-:W-:Y:S01]  /*92e0*/  LEA.HI.X R9, R6, R13, R7, 0x1, P3 ;  /* 0x0000000d06097211 */ /* 0x000fe200018f0c07 */
[----:B------:R-:W-:-:S05]  /*92f0*/  IMAD.U32 R6, RZ, RZ, UR8 ;  /* 0x00000008ff067e24 */ /* 0x000fca000f8e00ff */
[----:B------:R-:W-:Y:S02]  /*9300*/  SHF.L.U64.HI R225, R6, 0x4, R225 ;  /* 0x0000000406e17819 */ /* 0x000fe400000102e1 */
[----:B------:R-:W-:Y:S01]  /*9310*/  IADD3 R6, P3, R226, R4, RZ ;  /* 0x00000004e2067210 */ /* 0x000fe20007f7e0ff */
[----:B--2---:R-:W-:-:S05]  /*9320*/  HADD2.F32 R7, -RZ, R221.H0_H0 ;  /* 0x200000ddff077230 */ /* 0x004fca0000004100 */
[----:B------:R-:W-:-:S04]  /*9330*/  FMUL R7, R7, R16 ;  /* 0x0000001007077220 */ /* 0x000fc80000400000 */
[----:B---3--:R-:W-:-:S05]  /*9340*/  FFMA R7, R223, R2, R7 ;  /* 0x00000002df077223 */ /* 0x008fca0000000007 */
[----:B------:R-:W-:-:S04]  /*9350*/  F2FP.F16.F32.PACK_AB R7, RZ, R7 ;  /* 0x00000007ff07723e */ /* 0x000fc800000000ff */
[----:B------:R-:W-:Y:S01]  /*9360*/  PRMT R222, R7, 0x7610, R222 ;  /* 0x0000761007de7816 */ /* 0x000fe200000000de */
[----:B------:R-:W-:-:S05]  /*9370*/  IMAD.X R7, R225, 0x1, R5, P3 ;  /* 0x00000001e1077824 */ /* 0x000fca00018e0605 */
[----:B------:R1:W-:Y:S01]  /*9380*/  @P2 STG.E.U16 desc[UR36][R6.64], R222 ;  /* 0x000000de06002986 */ /* 0x0003e2000c101524 */
[----:B------:R-:W-:Y:S05]  /*9390*/  @!P4 BRA `(.L_x_39) ;  /* 0x000000000004c947 */ /* 0x000fea0003800000 */
[----:B------:R2:W5:Y:S02]  /*93a0*/  LDG.E.LTC128B.U16 R221, desc[UR36][R8.64+0x2] ;  /* 0x0000022408dd7981 */ /* 0x000564000c1e1520 */
.L_x_39:
[----:B------:R-:W-:Y:S05]  /*93b0*/  BSYNC B1 ;  /* 0x0000000000017941 */ /* 0x000fea0003800000 */
.L_x_38:
[----:B------:R-:W3:Y:S01]  /*93c0*/  LDL.LU R223, [R1+0xc] ;  /* 0x00000c0001df7983 */ /* 0x000ee20000300800 */
[----:B-1---5:R-:W-:Y:S01]  /*93d0*/  HADD2.F32 R222, -RZ, R221.H0_H0 ;  /* 0x200000ddffde7230 */ /* 0x022fe20000004100 */
[----:B------:R-:W-:Y:S01]  /*93e0*/  ISETP.GT.AND P2, PT, R0, 0x8, P1 ;  /* 0x000000080000780c */ /* 0x000fe20000f44270 */
[----:B------:R-:W-:Y:S03]  /*93f0*/  BSSY B1, `(.L_x_40) ;  /* 0x0000007000017945 */ /* 0x000fe60003800000 */
[----:B------:R-:W-:-:S04]  /*9400*/  FMUL R222, R222, R16 ;  /* 0x00000010dede7220 */ /* 0x000fc80000400000 */
[----:B---3--:R-:W-:-:S05]  /*9410*/  FFMA R222, R223, R2, R222 ;  /* 0x00000002dfde7223 */ /* 0x008fca00000000de */
[----:B------:R-:W-:-:S05]  /*9420*/  F2FP.F16.F32.PACK_AB R222, RZ, R222 ;  /* 0x000000deffde723e */ /* 0x000fca00000000ff */
[----:B------:R1:W-:Y:S01]  /*9430*/  @P4 STG.E.U16 desc[UR36][R6.64+0x2], R222 ;  /* 0x000002de06004986 */ /* 0x0003e2000c101524 */
[----:B------:R-:W-:Y:S05]  /*9440*/  @!P2 BRA `(.L_x_41) ;  /* 0x000000000004a947 */ /* 0x000fea0003800000 */
[----:B------:R3:W5:Y:S02]  /*9450*/  LDG.E.LTC128B.U16 R221, desc[UR36][R10.64+0x10] ;  /* 0x000010240add7981 */ /* 0x000764000c1e1520 */
.L_x_41:
[----:B------:R-:W-:Y:S05]  /*9460*/  BSYNC B1 ;  /* 0x0000000000017941 */ /* 0x000fea0003800000 */
.L_x_40:
[----:B------:R-:W4:Y:S01]  /*9470*/  LDL.LU R223, [R1+0x10] ;  /* 0x0000100001df7983 */ /* 0x000f220000300800 */
[----:B-1---5:R-:W-:Y:S01]  /*9480*/  HADD2.F32 R222, -RZ, R221.H0_H0 ;  /* 0x200000ddffde7230 */ /* 0x022fe20000004100 */
[----:B------:R-:W-:Y:S01]  /*9490*/  ISETP.GT.AND P3, PT, R0, 0x9, P1 ;  /* 0x000000090000780c */ /* 0x000fe20000f64270 */
[----:B------:R-:W-:Y:S03]  /*94a0*/  BSSY B1, `(.L_x_42) ;  /* 0x0000007000017945 */ /* 0x000fe60003800000 */
[----:B------:R-:W-:-:S04]  /*94b0*/  FMUL R222, R222, R16 ;  /* 0x00000010dede7220 */ /* 0x000fc80000400000 */
[----:B----4-:R-:W-:-:S05]  /*94c0*/  FFMA R222, R223, R2, R222 ;  /* 0x00000002dfde7223 */ /* 0x010fca00000000de */
[----:B------:R-:W-:-:S05]  /*94d0*/  F2FP.F16.F32.PACK_AB R222, RZ, R222 ;  /* 0x000000deffde723e */ /* 0x000fca00000000ff */
[----:B------:R1:W-:Y:S01]  /*94e0*/  @P2 STG.E.U16 desc[UR36][R4.64+0x10], R222 ;  /* 0x000010de04002986 */ /* 0x0003e2000c101524 */
[----:B------:R-:W-:Y:S05]  /*94f0*/  @!P3 BRA `(.L_x_43) ;  /* 0x000000000004b947 */ /* 0x000fea0003800000 */
[----:B------:R4:W5:Y:S02]  /*9500*/  LDG.E.LTC128B.U16 R221, desc[UR36][R10.64+0x12] ;  /* 0x000012240add7981 */ /* 0x000964000c1e1520 */
.L_x_43:
[----:B------:R-:W-:Y:S05]  /*9510*/  BSYNC B1 ;  /* 0x0000000000017941 */ /* 0x000fea0003800000 */
.L_x_42:
[----:B------:R-:W2:Y:S01]  /*9520*/  LDL.LU R223, [R1+0x14] ;  /* 0x0000140001df7983 */ /* 0x000ea20000300800 */
[----:B-1---5:R-:W-:Y:S01]  /*9530*/  HADD2.F32 R222, -RZ, R221.H0_H0 ;  /* 0x200000ddffde7230 */ /* 0x022fe20000004100 */
[----:B------:R-:W-:Y:S01]  /*9540*/  ISETP.GT.AND P2, PT, R0, 0x8, P0 ;  /* 0x000000080000780c */ /* 0x000fe20000744270 */
[----:B------:R-:W-:Y:S03]  /*9550*/  BSSY B1, `(.L_x_44) ;  /* 0x0000007000017945 */ /* 0x000fe60003800000 */
[----:B------:R-:W-:-:S04]  /*9560*/  FMUL R222, R222, R16 ;  /* 0x00000010dede7220 */ /* 0x000fc80000400000 */
[----:B--2---:R-:W-:-:S05]  /*9570*/  FFMA R222, R223, R2, R222 ;  /* 0x00000002dfde7223 */ /* 0x004fca00000000de */
[----:B------:R-:W-:-:S05]  /*9580*/  F2FP.F16.F32.PACK_AB R222, RZ, R222 ;  /* 0x000000deffde723e */ /* 0x000fca00000000ff */
[----:B------:R1:W-:Y:S01]  /*9590*/  @P3 STG.E.U16 desc[UR36][R4.64+0x12], R222 ;  /* 0x000012de04003986 */ /* 0x0003e2000c101524 */
[----:B------:R-:W-:Y:S05]  /*95a0*/  @!P2 BRA `(.L_x_45) ;  /* 0x000000000004a947 */ /* 0x000fea0003800000 */
[----:B------:R2:W5:Y:S02]  /*95b0*/  LDG.E.LTC128B.U16 R221, desc[UR36][R8.64+0x10] ;  /* 0x0000102408dd7981 */ /* 0x000564000c1e1520 */
.L_x_45:
[----:B------:R-:W-:Y:S05]  /*95c0*/  BSYNC B1 ;  /* 0x0000000000017941 */ /* 0x000fea0003800000 */
.L_x_44:
        /* <DEDUP_REMOVED lines=10> */
.L_x_47:
[----:B------:R-:W-:Y:S05]  /*9670*/  BSYNC B1 ;  /* 0x0000000000017941 */ /* 0x000fea0003800000 */
.L_x_46:
        /* <DEDUP_REMOVED lines=10> */
.L_x_49:
[----:B------:R-:W-:Y:S05]  /*9720*/  BSYNC B1 ;  /* 0x0000000000017941 */ /* 0x000fea0003800000 */
.L_x_48:
        /* <DEDUP_REMOVED lines=10> */
.L_x_51:
[----:B------:R-:W-:Y:S05]  /*97d0*/  BSYNC B1 ;  /* 0x0000000000017941 */ /* 0x000fea0003800000 */
.L_x_50:
        /* <DEDUP_REMOVED lines=10> */
.L_x_53:
[----:B------:R-:W-:Y:S05]  /*9880*/  BSYNC B1 ;  /* 0x0000000000017941 */ /* 0x000fea0003800000 */
.L_x_52:
        /* <DEDUP_REMOVED lines=10> */
.L_x_55:
[----:B------:R-:W-:Y:S05]  /*9930*/  BSYNC B1 ;  /* 0x0000000000017941 */ /* 0x000fea0003800000 */
.L_x_54:
        /* <DEDUP_REMOVED lines=10> */
.L_x_57:
[----:B------:R-:W-:Y:S05]  /*99e0*/  BSYNC B1 ;  /* 0x0000000000017941 */ /* 0x000fea0003800000 */
.L_x_56:
        /* <DEDUP_REMOVED lines=10> */
.L_x_59:
[----:B------:R-:W-:Y:S05]  /*9a90*/  BSYNC B1 ;  /* 0x0000000000017941 */ /* 0x000fea0003800000 */
.L_x_58:
        /* <DEDUP_REMOVED lines=10> */
.L_x_61:
[----:B------:R-:W-:Y:S05]  /*9b40*/  BSYNC B1 ;  /* 0x0000000000017941 */ /* 0x000fea0003800000 */
.L_x_60:
        /* <DEDUP_REMOVED lines=10> */
.L_x_63:
[----:B------:R-:W-:Y:S05]  /*9bf0*/  BSYNC B1 ;  /* 0x0000000000017941 */ /* 0x000fea0003800000 */
.L_x_62:
        /* <DEDUP_REMOVED lines=10> */
.L_x_65:
[----:B------:R-:W-:Y:S05]  /*9ca0*/  BSYNC B1 ;  /* 0x0000000000017941 */ /* 0x000fea0003800000 */
.L_x_64:
        /* <DEDUP_REMOVED lines=10> */
.L_x_67:
[----:B------:R-:W-:Y:S05]  /*9d50*/  BSYNC B1 ;  /* 0x0000000000017941 */ /* 0x000fea0003800000 */
.L_x_66:
        /* <DEDUP_REMOVED lines=10> */
.L_x_69:
[----:B------:R-:W-:Y:S05]  /*9e00*/  BSYNC B1 ;  /* 0x0000000000017941 */ /* 0x000fea0003800000 */
.L_x_68:
        /* <DEDUP_REMOVED lines=10> */
.L_x_71:
[----:B------:R-:W-:Y:S05]  /*9eb0*/  BSYNC B1 ;  /* 0x0000000000017941 */ /* 0x000fea0003800000 */
.L_x_70:
        /* <DEDUP_REMOVED lines=10> */
.L_x_73:
[----:B------:R-:W-:Y:S05]  /*9f60*/  BSYNC B1 ;  /* 0x0000000000017941 */ /* 0x000fea0003800000 */
.L_x_72:
        /* <DEDUP_REMOVED lines=10> */
.L_x_75:
[----:B------:R-:W-:Y:S05]  /*a010*/  BSYNC B1 ;  /* 0x0000000000017941 */ /* 0x000fea0003800000 */
.L_x_74:
        /* <DEDUP_REMOVED lines=10> */
.L_x_77:
[----:B------:R-:W-:Y:S05]  /*a0c0*/  BSYNC B1 ;  /* 0x0000000000017941 */ /* 0x000fea0003800000 */
.L_x_76:
        /* <DEDUP_REMOVED lines=10> */
.L_x_79:
[----:B------:R-:W-:Y:S05]  /*a170*/  BSYNC B1 ;  /* 0x0000000000017941 */ /* 0x000fea0003800000 */
.L_x_78:
        /* <DEDUP_REMOVED lines=10> */
.L_x_81:
[----:B------:R-:W-:Y:S05]  /*a220*/  BSYNC B1 ;  /* 0x0000000000017941 */ /* 0x000fea0003800000 */
.L_x_80:
        /* <DEDUP_REMOVED lines=10> */
.L_x_83:
[----:B------:R-:W-:Y:S05]  /*a2d0*/  BSYNC B1 ;  /* 0x0000000000017941 */ /* 0x000fea0003800000 */
.L_x_82:
        /* <DEDUP_REMOVED lines=10> */
.L_x_85:
[----:B------:R-:W-:Y:S05]  /*a380*/  BSYNC B1 ;  /* 0x0000000000017941 */ /* 0x000fea0003800000 */
.L_x_84:
        /* <DEDUP_REMOVED lines=10> */
.L_x_87:
[----:B------:R-:W-:Y:S05]  /*a430*/  BSYNC B1 ;  /* 0x0000000000017941 */ /* 0x000fea0003800000 */
.L_x_86:
        /* <DEDUP_REMOVED lines=10> */
.L_x_89:
[----:B------:R-:W-:Y:S05]  /*a4e0*/  BSYNC B1 ;  /* 0x0000000000017941 */ /* 0x000fea0003800000 */
.L_x_88:
        /* <DEDUP_REMOVED lines=10> */
.L_x_91:
[----:B------:R-:W-:Y:S05]  /*a590*/  BSYNC B1 ;  /* 0x0000000000017941 */ /* 0x000fea0003800000 */
.L_x_90:
        /* <DEDUP_REMOVED lines=10> */
.L_x_93:
[----:B------:R-:W-:Y:S05]  /*a640*/  BSYNC B1 ;  /* 0x0000000000017941 */ /* 0x000fea0003800000 */
.L_x_92:
        /* <DEDUP_REMOVED lines=10> */
.L_x_95:
[----:B------:R-:W-:Y:S05]  /*a6f0*/  BSYNC B1 ;  /* 0x0000000000017941 */ /* 0x000fea0003800000 */
.L_x_94:
        /* <DEDUP_REMOVED lines=10> */
.L_x_97:
[----:B------:R-:W-:Y:S05]  /*a7a0*/  BSYNC B1 ;  /* 0x0000000000017941 */ /* 0x000fea0003800000 */
.L_x_96:
        /* <DEDUP_REMOVED lines=10> */
.L_x_99:
[----:B------:R-:W-:Y:S05]  /*a850*/  BSYNC B1 ;  /* 0x0000000000017941 */ /* 0x000fea0003800000 */
.L_x_98:
        /* <DEDUP_REMOVED lines=10> */
.L_x_101:
[----:B------:R-:W-:Y:S05]  /*a900*/  BSYNC B1 ;  /* 0x0000000000017941 */ /* 0x000fea0003800000 */
.L_x_100:
        /* <DEDUP_REMOVED lines=10> */
.L_x_103:
[----:B------:R-:W-:Y:S05]  /*a9b0*/  BSYNC B1 ;  /* 0x0000000000017941 */ /* 0x000fea0003800000 */
.L_x_102:
        /* <DEDUP_REMOVED lines=10> */
.L_x_105:
[----:B------:R-:W-:Y:S05]  /*aa60*/  BSYNC B1 ;  /* 0x0000000000017941 */ /* 0x000fea0003800000 */
.L_x_104:
        /* <DEDUP_REMOVED lines=10> */
.L_x_107:
[----:B------:R-:W-:Y:S05]  /*ab10*/  BSYNC B1 ;  /* 0x0000000000017941 */ /* 0x000fea0003800000 */
.L_x_106:
        /* <DEDUP_REMOVED lines=10> */
.L_x_109:
[----:B------:R-:W-:Y:S05]  /*abc0*/  BSYNC B1 ;  /* 0x0000000000017941 */ /* 0x000fea0003800000 */
.L_x_108:
        /* <DEDUP_REMOVED lines=10> */
.L_x_111:
[----:B------:R-:W-:Y:S05]  /*ac70*/  BSYNC B1 ;  /* 0x0000000000017941 */ /* 0x000fea0003800000 */
.L_x_110:
        /* <DEDUP_REMOVED lines=10> */
.L_x_113:
[----:B------:R-:W-:Y:S05]  /*ad20*/  BSYNC B1 ;  /* 0x0000000000017941 */ /* 0x000fea0003800000 */
.L_x_112:
        /* <DEDUP_REMOVED lines=10> */
.L_x_115:
[----:B------:R-:W-:Y:S05]  /*add0*/  BSYNC B1 ;  /* 0x0000000000017941 */ /* 0x000fea0003800000 */
.L_x_114:
        /* <DEDUP_REMOVED lines=10> */
.L_x_117:
[----:B------:R-:W-:Y:S05]  /*ae80*/  BSYNC B1 ;  /* 0x0000000000017941 */ /* 0x000fea0003800000 */
.L_x_116:
        /* <DEDUP_REMOVED lines=10> */
.L_x_119:
[----:B------:R-:W-:Y:S05]  /*af30*/  BSYNC B1 ;  /* 0x0000000000017941 */ /* 0x000fea0003800000 */
.L_x_118:
        /* <DEDUP_REMOVED lines=10> */
.L_x_121:
[----:B------:R-:W-:Y:S05]  /*afe0*/  BSYNC B1 ;  /* 0x0000000000017941 */ /* 0x000fea0003800000 */
.L_x_120:
        /* <DEDUP_REMOVED lines=10> */
.L_x_123:
[----:B------:R-:W-:Y:S05]  /*b090*/  BSYNC B1 ;  /* 0x0000000000017941 */ /* 0x000fea0003800000 */
.L_x_122:
        /* <DEDUP_REMOVED lines=10> */
.L_x_125:
[----:B------:R-:W-:Y:S05]  /*b140*/  BSYNC B1 ;  /* 0x0000000000017941 */ /* 0x000fea0003800000 */
.L_x_124:
        /* <DEDUP_REMOVED lines=10> */
.L_x_127:
[----:B------:R-:W-:Y:S05]  /*b1f0*/  BSYNC B1 ;  /* 0x0000000000017941 */ /* 0x000fea0003800000 */
.L_x_126:
        /* <DEDUP_REMOVED lines=10> */
.L_x_129:
[----:B------:R-:W-:Y:S05]  /*b2a0*/  BSYNC B1 ;  /* 0x0000000000017941 */ /* 0x000fea0003800000 */
.L_x_128:
        /* <DEDUP_REMOVED lines=10> */
.L_x_131:
[----:B------:R-:W-:Y:S05]  /*b350*/  BSYNC B1 ;  /* 0x0000000000017941 */ /* 0x000fea0003800000 */
.L_x_130:
        /* <DEDUP_REMOVED lines=10> */
.L_x_133:
[----:B------:R-:W-:Y:S05]  /*b400*/  BSYNC B1 ;  /* 0x0000000000017941 */ /* 0x000fea0003800000 */
.L_x_132:
        /* <DEDUP_REMOVED lines=10> */
.L_x_135:
[----:B------:R-:W-:Y:S05]  /*b4b0*/  BSYNC B1 ;  /* 0x0000000000017941 */ /* 0x000fea0003800000 */
.L_x_134:
        /* <DEDUP_REMOVED lines=10> */
.L_x_137:
[----:B------:R-:W-:Y:S05]  /*b560*/  BSYNC B1 ;  /* 0x0000000000017941 */ /* 0x000fea0003800000 */
.L_x_136:
        /* <DEDUP_REMOVED lines=10> */
.L_x_139:
[----:B------:R-:W-:Y:S05]  /*b610*/  BSYNC B1 ;  /* 0x0000000000017941 */ /* 0x000fea0003800000 */
.L_x_138:
        /* <DEDUP_REMOVED lines=10> */
.L_x_141:
[----:B------:R-:W-:Y:S05]  /*b6c0*/  BSYNC B1 ;  /* 0x0000000000017941 */ /* 0x000fea0003800000 */
.L_x_140:
        /* <DEDUP_REMOVED lines=10> */
.L_x_143:
[----:B------:R-:W-:Y:S05]  /*b770*/  BSYNC B1 ;  /* 0x0000000000017941 */ /* 0x000fea0003800000 */
.L_x_142:
        /* <DEDUP_REMOVED lines=10> */
.L_x_145:
[----:B------:R-:W-:Y:S05]  /*b820*/  BSYNC B1 ;  /* 0x0000000000017941 */ /* 0x000fea0003800000 */
.L_x_144:
        /* <DEDUP_REMOVED lines=10> */
.L_x_147:
[----:B------:R-:W-:Y:S05]  /*b8d0*/  BSYNC B1 ;  /* 0x0000000000017941 */ /* 0x000fea0003800000 */
.L_x_146:
        /* <DEDUP_REMOVED lines=10> */
.L_x_149:
[----:B------:R-:W-:Y:S05]  /*b980*/  BSYNC B1 ;  /* 0x0000000000017941 */ /* 0x000fea0003800000 */
.L_x_148:
        /* <DEDUP_REMOVED lines=10> */
.L_x_151:
[----:B------:R-:W-:Y:S05]  /*ba30*/  BSYNC B1 ;  /* 0x0000000000017941 */ /* 0x000fea0003800000 */
.L_x_150:
        /* <DEDUP_REMOVED lines=10> */
.L_x_153:
[----:B------:R-:W-:Y:S05]  /*bae0*/  BSYNC B1 ;  /* 0x0000000000017941 */ /* 0x000fea0003800000 */
.L_x_152:
        /* <DEDUP_REMOVED lines=10> */
.L_x_155:
[----:B------:R-:W-:Y:S05]  /*bb90*/  BSYNC B1 ;  /* 0x0000000000017941 */ /* 0x000fea0003800000 */
.L_x_154:
        /* <DEDUP_REMOVED lines=10> */
.L_x_157:
[----:B------:R-:W-:Y:S05]  /*bc40*/  BSYNC B1 ;  /* 0x0000000000017941 */ /* 0x000fea0003800000 */
.L_x_156:
        /* <DEDUP_REMOVED lines=10> */
.L_x_159:
[----:B------:R-:W-:Y:S05]  /*bcf0*/  BSYNC B1 ;  /* 0x0000000000017941 */ /* 0x000fea0003800000 */
.L_x_158:
        /* <DEDUP_REMOVED lines=10> */
.L_x_161:
[----:B------:R-:W-:Y:S05]  /*bda0*/  BSYNC B1 ;  /* 0x0000000000017941 */ /* 0x000fea0003800000 */
.L_x_160:
        /* <DEDUP_REMOVED lines=10> */
.L_x_163:
[----:B------:R-:W-:Y:S05]  /*be50*/  BSYNC B1 ;  /* 0x0000000000017941 */ /* 0x000fea0003800000 */
.L_x_162:
        /* <DEDUP_REMOVED lines=10> */
.L_x_165:
[----:B------:R-:W-:Y:S05]  /*bf00*/  BSYNC B1 ;  /* 0x0000000000017941 */ /* 0x000fea0003800000 */
.L_x_164:
        /* <DEDUP_REMOVED lines=10> */
.L_x_167:
[----:B------:R-:W-:Y:S05]  /*bfb0*/  BSYNC B1 ;  /* 0x0000000000017941 */ /* 0x000fea0003800000 */
.L_x_166:
        /* <DEDUP_REMOVED lines=10> */
.L_x_169:
[----:B------:R-:W-:Y:S05]  /*c060*/  BSYNC B1 ;  /* 0x0000000000017941 */ /* 0x000fea0003800000 */
.L_x_168:
        /* <DEDUP_REMOVED lines=10> */
.L_x_171:
[----:B------:R-:W-:Y:S05]  /*c110*/  BSYNC B1 ;  /* 0x0000000000017941 */ /* 0x000fea0003800000 */
.L_x_170:
        /* <DEDUP_REMOVED lines=10> */
.L_x_173:
[----:B------:R-:W-:Y:S05]  /*c1c0*/  BSYNC B1 ;  /* 0x0000000000017941 */ /* 0x000fea0003800000 */
.L_x_172:
        /* <DEDUP_REMOVED lines=10> */
.L_x_175:
[----:B------:R-:W-:Y:S05]  /*c270*/  BSYNC B1 ;  /* 0x0000000000017941 */ /* 0x000fea0003800000 */
.L_x_174:
        /* <DEDUP_REMOVED lines=10> */
.L_x_177:
[----:B------:R-:W-:Y:S05]  /*c320*/  BSYNC B1 ;  /* 0x0000000000017941 */ /* 0x000fea0003800000 */
.L_x_176:
        /* <DEDUP_REMOVED lines=10> */
.L_x_179:
[----:B------:R-:W-:Y:S05]  /*c3d0*/  BSYNC B1 ;  /* 0x0000000000017941 */ /* 0x000fea0003800000 */
.L_x_178:
        /* <DEDUP_REMOVED lines=10> */
.L_x_181:
[----:B------:R-:W-:Y:S05]  /*c480*/  BSYNC B1 ;  /* 0x0000000000017941 */ /* 0x000fea0003800000 */
.L_x_180:
        /* <DEDUP_REMOVED lines=10> */
.L_x_183:
[----:B------:R-:W-:Y:S05]  /*c530*/  BSYNC B1 ;  /* 0x0000000000017941 */ /* 0x000fea0003800000 */
.L_x_182:
        /* <DEDUP_REMOVED lines=10> */
.L_x_185:
[----:B------:R-:W-:Y:S05]  /*c5e0*/  BSYNC B1 ;  /* 0x0000000000017941 */ /* 0x000fea0003800000 */
.L_x_184:
        /* <DEDUP_REMOVED lines=10> */
.L_x_187:
[----:B------:R-:W-:Y:S05]  /*c690*/  BSYNC B1 ;  /* 0x0000000000017941 */ /* 0x000fea0003800000 */
.L_x_186:
        /* <DEDUP_REMOVED lines=10> */
.L_x_189:
[----:B------:R-:W-:Y:S05]  /*c740*/  BSYNC B1 ;  /* 0x0000000000017941 */ /* 0x000fea0003800000 */
.L_x_188:
        /* <DEDUP_REMOVED lines=10> */
.L_x_191:
[----:B------:R-:W-:Y:S05]  /*c7f0*/  BSYNC B1 ;  /* 0x0000000000017941 */ /* 0x000fea0003800000 */
.L_x_190:
        /* <DEDUP_REMOVED lines=10> */
.L_x_193:
[----:B------:R-:W-:Y:S05]  /*c8a0*/  BSYNC B1 ;  /* 0x0000000000017941 */ /* 0x000fea0003800000 */
.L_x_192:
        /* <DEDUP_REMOVED lines=10> */
.L_x_195:
[----:B------:R-:W-:Y:S05]  /*c950*/  BSYNC B1 ;  /* 0x0000000000017941 */ /* 0x000fea0003800000 */
.L_x_194:
        /* <DEDUP_REMOVED lines=10> */
.L_x_197:
[----:B------:R-:W-:Y:S05]  /*ca00*/  BSYNC B1 ;  /* 0x0000000000017941 */ /* 0x000fea0003800000 */
.L_x_196:
        /* <DEDUP_REMOVED lines=10> */
.L_x_199:
[----:B------:R-:W-:Y:S05]  /*cab0*/  BSYNC B1 ;  /* 0x0000000000017941 */ /* 0x000fea0003800000 */
.L_x_198:
        /* <DEDUP_REMOVED lines=10> */
.L_x_201:
[----:B------:R-:W-:Y:S05]  /*cb60*/  BSYNC B1 ;  /* 0x0000000000017941 */ /* 0x000fea0003800000 */
.L_x_200:
        /* <DEDUP_REMOVED lines=10> */
.L_x_203:
[----:B------:R-:W-:Y:S05]  /*cc10*/  BSYNC B1 ;  /* 0x0000000000017941 */ /* 0x000fea0003800000 */
.L_x_202:
        /* <DEDUP_REMOVED lines=10> */
.L_x_205:
[----:B------:R-:W-:Y:S05]  /*ccc0*/  BSYNC B1 ;  /* 0x0000000000017941 */ /* 0x000fea0003800000 */
.L_x_204:
        /* <DEDUP_REMOVED lines=10> */
.L_x_207:
[----:B------:R-:W-:Y:S05]  /*cd70*/  BSYNC B1 ;  /* 0x0000000000017941 */ /* 0x000fea0003800000 */
.L_x_206:
[----:B------:R-:W2:Y:S01]  /*cd80*/  LDL.LU R224, [R1+0x15c] ;  /* 0x00015c0001e07983 */ /* 0x000ea20000300800 */
[----:B-----5:R-:W-:Y:S01]  /*cd90*/  HADD2.F32 R223, -RZ, R221.H0_H0 ;  /* 0x200000ddffdf7230 */ /* 0x020fe20000004100 */
[----:B------:R-:W-:Y:S01]  /*cda0*/  ISETP.GT.AND P2, PT, R0, 0xb0, P1 ;  /* 0x000000b00000780c */ /* 0x000fe20000f44270 */
[----:B------:R-:W-:Y:S03]  /*cdb0*/  BSSY B1, `(.L_x_208) ;  /* 0x0000007000017945 */ /* 0x000fe60003800000 */
[----:B------:R-:W-:-:S04]  /*cdc0*/  FMUL R223, R223, R16 ;  /* 0x00000010dfdf7220 */ /* 0x000fc80000400000 */
[----:B--2---:R-:W-:-:S05]  /*cdd0*/  FFMA R223, R224, R2, R223 ;  /* 0x00000002e0df7223 */ /* 0x004fca00000000df */
[----:B-1----:R-:W-:-:S05]  /*cde0*/  F2FP.F16.F32.PACK_AB R222, RZ, R223 ;  /* 0x000000dfffde723e */ /* 0x002fca00000000ff */
[----:B------:R1:W-:Y:S01]  /*cdf0*/  @P3 STG.E.U16 desc[UR36][R6.64+0x152], R222 ;  /* 0x000152de06003986 */ /* 0x0003e2000c101524 */
[----:B------:R-:W-:Y:S05]  /*ce00*/  @!P2 BRA `(.L_x_209) ;  /* 0x000000000004a947 */ /* 0x000fea0003800000 */
[----:B------:R2:W5:Y:S02]  /*ce10*/  LDG.E.LTC128B.U16 R221, desc[UR36][R10.64+0x160] ;  /* 0x000160240add7981 */ /* 0x000564000c1e1520 */
.L_x_209:
[----:B------:R-:W-:Y:S05]  /*ce20*/  BSYNC B1 ;  /* 0x0000000000017941 */ /* 0x000fea0003800000 */
.L_x_208:
[----:B------:R-:W3:Y:S01]  /*ce30*/  LDL.LU R224, [R1+0x160] ;  /* 0x0001600001e07983 */ /* 0x000ee20000300800 */
[----:B-----5:R-:W-:Y:S01]  /*ce40*/  HADD2.F32 R223, -RZ, R221.H0_H0 ;  /* 0x200000ddffdf7230 */ /* 0x020fe20000004100 */
[----:B------:R-:W-:Y:S01]  /*ce50*/  ISETP.GT.AND P3, PT, R0, 0xb1, P1 ;  /* 0x000000b10000780c */ /* 0x000fe20000f64270 */
[----:B------:R-:W-:Y:S03]  /*ce60*/  BSSY B1, `(.L_x_210) ;  /* 0x0000007000017945 */ /* 0x000fe60003800000 */
[----:B------:R-:W-:-:S04]  /*ce70*/  FMUL R223, R223, R16 ;  /* 0x00000010dfdf7220 */ /* 0x000fc80000400000 */
[----:B---3--:R-:W-:-:S05]  /*ce80*/  FFMA R223, R224, R2, R223 ;  /* 0x00000002e0df7223 */ /* 0x008fca00000000df */
[----:B-1----:R-:W-:-:S05]  /*ce90*/  F2FP.F16.F32.PACK_AB R222, RZ, R223 ;  /* 0x000000dfffde723e */ /* 0x002fca00000000ff */
[----:B------:R1:W-:Y:S01]  /*cea0*/  @P2 STG.E.U16 desc[UR36][R4.64+0x160], R222 ;  /* 0x000160de04002986 */ /* 0x0003e2000c101524 */
[----:B------:R-:W-:Y:S05]  /*ceb0*/  @!P3 BRA `(.L_x_211) ;  /* 0x000000000004b947 */ /* 0x000fea0003800000 */
[----:B------:R3:W5:Y:S02]  /*cec0*/  LDG.E.LTC128B.U16 R221, desc[UR36][R10.64+0x162] ;  /* 0x000162240add7981 */ /* 0x000764000c1e1520 */
.L_x_211:
[----:B------:R-:W-:Y:S05]  /*ced0*/  BSYNC B1 ;  /* 0x0000000000017941 */ /* 0x000fea0003800000 */
.L_x_210:
[----:B-1----:R-:W2:Y:S01]  /*cee0*/  LDL.LU R222, [R1+0x164] ;  /* 0x0001640001de7983 */ /* 0x002ea20000300800 */
[----:B-----5:R-:W-:Y:S01]  /*cef0*/  HADD2.F32 R223, -RZ, R221.H0_H0 ;  /* 0x200000ddffdf7230 */ /* 0x020fe20000004100 */
        /* <DEDUP_REMOVED lines=8> */
.L_x_213:
[----:B------:R-:W-:Y:S05]  /*cf80*/  BSYNC B1 ;  /* 0x0000000000017941 */ /* 0x000fea0003800000 */
.L_x_212:
        /* <DEDUP_REMOVED lines=10> */
.L_x_215:
[----:B------:R-:W-:Y:S05]  /*d030*/  BSYNC B1 ;  /* 0x0000000000017941 */ /* 0x000fea0003800000 */
.L_x_214:
        /* <DEDUP_REMOVED lines=10> */
.L_x_217:
[----:B------:R-:W-:Y:S05]  /*d0e0*/  BSYNC B1 ;  /* 0x0000000000017941 */ /* 0x000fea0003800000 */
.L_x_216:
        /* <DEDUP_REMOVED lines=10> */
.L_x_219:
[----:B------:R-:W-:Y:S05]  /*d190*/  BSYNC B1 ;  /* 0x0000000000017941 */ /* 0x000fea0003800000 */
.L_x_218:
[----:B0-234-:R-:W2:Y:S01]  /*d1a0*/  LDL.LU R10, [R1+0x174] ;  /* 0x00017400010a7983 */ /* 0x01dea20000300800 */
        /* <DEDUP_REMOVED lines=9> */
.L_x_221:
[----:B------:R-:W-:Y:S05]  /*d240*/  BSYNC B1 ;  /* 0x0000000000017941 */ /* 0x000fea0003800000 */
.L_x_220:
[----:B------:R-:W3:Y:S01]  /*d250*/  LDL.LU R222, [R1+0x178] ;  /* 0x0001780001de7983 */ /* 0x000ee20000300800 */
[----:B0----5:R-:W-:Y:S01]  /*d260*/  HADD2.F32 R11, -RZ, R221.H0_H0 ;  /* 0x200000ddff0b7230 */ /* 0x021fe20000004100 */
[----:B------:R-:W-:Y:S01]  /*d270*/  ISETP.GT.AND P1, PT, R0, 0xb9, P0 ;  /* 0x000000b90000780c */ /* 0x000fe20000724270 */
[----:B------:R-:W-:Y:S03]  /*d280*/  BSSY B1, `(.L_x_222) ;  /* 0x000000a000017945 */ /* 0x000fe60003800000 */
[----:B------:R-:W-:-:S04]  /*d290*/  FMUL R11, R11, R16 ;  /* 0x000000100b0b7220 */ /* 0x000fc80000400000 */
[----:B---3--:R-:W-:Y:S01]  /*d2a0*/  FFMA R11, R222, R2, R11 ;  /* 0x00000002de0b7223 */ /* 0x008fe2000000000b */
[----:B------:R-:W-:-:S04]  /*d2b0*/  IADD3 R222, P0, R220, 0x80, RZ ;  /* 0x00000080dcde7810 */ /* 0x000fc80007f1e0ff */
[----:B------:R-:W-:-:S04]  /*d2c0*/  F2FP.F16.F32.PACK_AB R11, RZ, R11 ;  /* 0x0000000bff0b723e */ /* 0x000fc800000000ff */
[----:B------:R-:W-:Y:S01]  /*d2d0*/  PRMT R10, R11, 0x7610, R10 ;  /* 0x000076100b0a7816 */ /* 0x000fe2000000000a */
[----:B------:R-:W-:-:S04]  /*d2e0*/  IMAD.X R11, RZ, RZ, UR7, P0 ;  /* 0x00000007ff0b7e24 */ /* 0x000fc800080e06ff */
[----:B------:R0:W-:Y:S01]  /*d2f0*/  @P2 STG.E.U16 desc[UR36][R6.64+0x170], R10 ;  /* 0x0001700a06002986 */ /* 0x0001e2000c101524 */
[----:B------:R-:W-:Y:S05]  /*d300*/  @!P1 BRA `(.L_x_223) ;  /* 0x0000000000049947 */ /* 0x000fea0003800000 */
[----:B------:R3:W5:Y:S02]  /*d310*/  LDG.E.LTC128B.U16 R221, desc[UR36][R8.64+0x172] ;  /* 0x0001722408dd7981 */ /* 0x000764000c1e1520 */
.L_x_223:
[----:B------:R-:W-:Y:S05]  /*d320*/  BSYNC B1 ;  /* 0x0000000000017941 */ /* 0x000fea0003800000 */
.L_x_222:
[----:B0-----:R-:W4:Y:S01]  /*d330*/  LDL.LU R10, [R1+0x17c] ;  /* 0x00017c00010a7983 */ /* 0x001f220000300800 */
[----:B--23-5:R-:W-:Y:S01]  /*d340*/  HADD2.F32 R9, -RZ, R221.H0_H0 ;  /* 0x200000ddff097230 */ /* 0x02cfe20000004100 */
[----:B------:R-:W-:Y:S01]  /*d350*/  ISETP.GT.AND P0, PT, R3, 0x80, PT ;  /* 0x000000800300780c */ /* 0x000fe20003f04270 */
[----:B------:R-:W-:-:S03]  /*d360*/  IMAD R224, R11, R14, RZ ;  /* 0x0000000e0be07224 */ /* 0x000fc600078e02ff */
[----:B------:R-:W-:Y:S01]  /*d370*/  FMUL R11, R9, R16 ;  /* 0x00000010090b7220 */ /* 0x000fe20000400000 */
[----:B------:R-:W-:Y:S01]  /*d380*/  IMAD R224, R222, R15, R224 ;  /* 0x0000000fdee07224 */ /* 0x000fe200078e02e0 */
[----:B------:R-:W-:Y:S01]  /*d390*/  ISETP.GT.AND P4, PT, R0, RZ, P0 ;  /* 0x000000ff0000720c */ /* 0x000fe20000784270 */
[----:B------:R-:W-:-:S05]  /*d3a0*/  IMAD.WIDE.U32 R8, R222, R14, R20 ;  /* 0x0000000ede087225 */ /* 0x000fca00078e0014 */
[----:B------:R-:W-:Y:S01]  /*d3b0*/  IADD3 R9, R9, R224, RZ ;  /* 0x000000e009097210 */ /* 0x000fe20007ffe0ff */
[----:B----4-:R-:W-:Y:S01]  /*d3c0*/  FFMA R11, R10, R2, R11 ;  /* 0x000000020a0b7223 */ /* 0x010fe2000000000b */
[----:B------:R-:W-:-:S04]  /*d3d0*/  LEA R10, P2, R8, R12, 0x1 ;  /* 0x0000000c080a7211 */ /* 0x000fc800078408ff */
[----:B-1----:R-:W-:Y:S02]  /*d3e0*/  F2FP.F16.F32.PACK_AB R223, RZ, R11 ;  /* 0x0000000bffdf723e */ /* 0x002fe400000000ff */
[----:B------:R-:W-:Y:S02]  /*d3f0*/  LEA.HI.X R11, R8, R13, R9, 0x1, P2 ;  /* 0x0000000d080b7211 */ /* 0x000fe400010f0c09 */
[----:B------:R-:W-:-:S05]  /*d400*/  PRMT R8, R223, 0x7610, R8 ;  /* 0x00007610df087816 */ /* 0x000fca0000000008 */
[----:B------:R0:W-:Y:S04]  /*d410*/  @P1 STG.E.U16 desc[UR36][R6.64+0x172], R8 ;  /* 0x0001720806001986 */ /* 0x0001e8000c101524 */
[----:B------:R1:W2:Y:S01]  /*d420*/  @P4 LDG.E.LTC128B.U16 R221, desc[UR36][R10.64] ;  /* 0x000000240add4981 */ /* 0x0002a2000c1e1520 */
[----:B------:R-:W-:Y:S01]  /*d430*/  IMAD.U32 R223, RZ, RZ, UR8 ;  /* 0x00000008ffdf7e24 */ /* 0x000fe2000f8e00ff */
[----:B------:R-:W-:Y:S01]  /*d440*/  USHF.L.U64.HI UR4, UR8, 0x8, UR9 ;  /* 0x0000000808047899 */ /* 0x000fe20008010209 */
[----:B------:R-:W-:Y:S01]  /*d450*/  ISETP.GT.AND P2, PT, R0, 0x1, P0 ;  /* 0x000000010000780c */ /* 0x000fe20000744270 */
[----:B------:R-:W-:Y:S01]  /*d460*/  BSSY B1, `(.L_x_224) ;  /* 0x0000010000017945 */ /* 0x000fe20003800000 */
[----:B0-----:R-:W-:Y:S01]  /*d470*/  IMAD.WIDE.U32 R6, R222, R14, R18 ;  /* 0x0000000ede067225 */ /* 0x001fe200078e0012 */
[----:B------:R-:W-:-:S03]  /*d480*/  LEA R8, P1, R223, R4, 0x8 ;  /* 0x00000004df087211 */ /* 0x000fc600078240ff */
[----:B------:R-:W-:Y:S02]  /*d490*/  IMAD.IADD R7, R224, 0x1, R7 ;  /* 0x00000001e0077824 */ /* 0x000fe400078e0207 */
[----:B-1----:R-:W-:-:S03]  /*d4a0*/  IMAD.WIDE.U32 R10, R22, UR44, R6 ;  /* 0x0000002c160a7c25 */ /* 0x002fc6000f8e0006 */
[----:B------:R-:W-:Y:S01]  /*d4b0*/  LEA R6, P3, R10, R12, 0x1 ;  /* 0x0000000c0a067211 */ /* 0x000fe200078608ff */
[----:B--2---:R-:W-:-:S05]  /*d4c0*/  HADD2.F32 R9, -RZ, R221.H0_H0 ;  /* 0x200000ddff097230 */ /* 0x004fca0000004100 */
[----:B------:R-:W-:-:S04]  /*d4d0*/  FMUL R9, R9, R16 ;  /* 0x0000001009097220 */ /* 0x000fc80000400000 */
[----:B------:R-:W-:Y:S01]  /*d4e0*/  FFMA R9, R120, R2, R9 ;  /* 0x0000000278097223 */ /* 0x000fe20000000009 */
[----:B------:R-:W-:-:S04]  /*d4f0*/  IADD3 R120, R23, R11, RZ ;  /* 0x0000000b17787210 */ /* 0x000fc80007ffe0ff */
[----:B------:R-:W-:Y:S02]  /*d500*/  F2FP.F16.F32.PACK_AB R11, RZ, R9 ;  /* 0x00000009ff0b723e */ /* 0x000fe400000000ff */
[----:B------:R-:W-:Y:S02]  /*d510*/  IADD3.X R9, R5, UR4, RZ, P1, !PT ;  /* 0x0000000405097c10 */ /* 0x000fe40008ffe4ff */
[----:B------:R-:W-:-:S03]  /*d520*/  LEA.HI.X R7, R10, R13, R120, 0x1, P3 ;  /* 0x0000000d0a077211 */ /* 0x000fc600018f0c78 */
[----:B------:R0:W-:Y:S01]  /*d530*/  @P4 STG.E.U16 desc[UR36][R8.64], R11 ;  /* 0x0000000b08004986 */ /* 0x0001e2000c101524 */
[----:B------:R-:W-:Y:S05]  /*d540*/  @!P2 BRA `(.L_x_225) ;  /* 0x000000000004a947 */ /* 0x000fea0003800000 */
[----:B------:R1:W5:Y:S02]  /*d550*/  LDG.E.LTC128B.U16 R221, desc[UR36][R6.64+0x2] ;  /* 0x0000022406dd7981 */ /* 0x000364000c1e1520 */
.L_x_225:
[----:B------:R-:W-:Y:S05]  /*d560*/  BSYNC B1 ;  /* 0x0000000000017941 */ /* 0x000fea0003800000 */
.L_x_224:
[----:B0----5:R-:W-:Y:S01]  /*d570*/  HADD2.F32 R11, -RZ, R221.H0_H0 ;  /* 0x200000ddff0b7230 */ /* 0x021fe20000004100 */
[----:B------:R-:W-:Y:S01]  /*d580*/  ISETP.GT.AND P1, PT, R3, 0x88, PT ;  /* 0x000000880300780c */ /* 0x000fe20003f24270 */
[----:B------:R-:W-:Y:S01]  /*d590*/  IMAD.WIDE.U32 R222, R222, R14, R218 ;  /* 0x0000000edede7225 */ /* 0x000fe200078e00da */
[----:B------:R-:W-:Y:S03]  /*d5a0*/  BSSY B1, `(.L_x_226) ;  /* 0x000000f000017945 */ /* 0x000fe60003800000 */
[----:B------:R-:W-:Y:S01]  /*d5b0*/  FMUL R10, R11, R16 ;  /* 0x000000100b0a7220 */ /* 0x000fe20000400000 */
[----:B------:R-:W-:Y:S01]  /*d5c0*/  ISETP.GT.AND P3, PT, R0, RZ, P1 ;  /* 0x000000ff0000720c */ /* 0x000fe20000f64270 */
[----:B------:R-:W-:Y:S01]  /*d5d0*/  IMAD.IADD R223, R224, 0x1, R223 ;  /* 0x00000001e0df7824 */ /* 0x000fe200078e02df */
[----:B------:R-:W-:Y:S01]  /*d5e0*/  IADD3 R11, P4, R216, R222, RZ ;  /* 0x000000ded80b7210 */ /* 0x000fe20007f9e0ff */
[----:B------:R-:W-:Y:S01]  /*d5f0*/  FFMA R10, R121, R2, R10 ;  /* 0x00000002790a7223 */ /* 0x000fe2000000000a */
[----:B------:R-:W-:-:S03]  /*d600*/  IADD3 R222, P5, R18, R222, RZ ;  /* 0x000000de12de7210 */ /* 0x000fc60007fbe0ff */
[----:B------:R-:W-:Y:S01]  /*d610*/  IMAD.X R120, R223, 0x1, R21, P4 ;  /* 0x00000001df787824 */ /* 0x000fe200020e0615 */
[----:B------:R-:W-:Y:S02]  /*d620*/  F2FP.F16.F32.PACK_AB R121, RZ, R10 ;  /* 0x0000000aff79723e */ /* 0x000fe400000000ff */
[----:B------:R-:W-:Y:S02]  /*d630*/  LEA R10, P4, R11, R12, 0x1 ;  /* 0x0000000c0b0a7211 */ /* 0x000fe400078808ff */
[----:B------:R-:W-:Y:S01]  /*d640*/  IADD3.X R223, R19, R223, RZ, P5, !PT ;  /* 0x000000df13df7210 */ /* 0x000fe20002ffe4ff */
[----:B------:R0:W-:Y:S01]  /*d650*/  @P2 STG.E.U16 desc[UR36][R8.64+0x2], R121 ;  /* 0x0000027908002986 */ /* 0x0001e2000c101524 */
[----:B------:R-:W-:Y:S01]  /*d660*/  LEA.HI.X R11, R11, R13, R120, 0x1, P4 ;  /* 0x0000000d0b0b7211 */ /* 0x000fe200020f0c78 */
[----:B------:R-:W-:Y:S08]  /*d670*/  @!P3 BRA `(.L_x_227) ;  /* 0x000000000004b947 */ /* 0x000ff00003800000 */
[----:B------:R2:W5:Y:S02]  /*d680*/  LDG.E.LTC128B.U16 R221, desc[UR36][R10.64] ;  /* 0x000000240add7981 */ /* 0x000564000c1e1520 */
.L_x_227:
[----:B------:R-:W-:Y:S05]  /*d690*/  BSYNC B1 ;  /* 0x0000000000017941 */ /* 0x000fea0003800000 */
.L_x_226:
[----:B--2--5:R-:W-:Y:S01]  /*d6a0*/  HADD2.F32 R11, -RZ, R221.H0_H0 ;  /* 0x200000ddff0b7230 */ /* 0x024fe20000004100 */
[----:B------:R-:W-:Y:S01]  /*d6b0*/  IADD3 R120, P2, R8, R226, RZ ;  /* 0x000000e208787210 */ /* 0x000fe20007f5e0ff */
[----:B------:R-:W-:Y:S01]  /*d6c0*/  IMAD.WIDE.U32 R222, R22, UR44, R222 ;  /* 0x0000002c16de7c25 */ /* 0x000fe2000f8e00de */
[----:B------:R-:W-:Y:S03]  /*d6d0*/  BSSY B1, `(.L_x_228) ;  /* 0x000000c000017945 */ /* 0x000fe60003800000 */
[----:B------:R-:W-:Y:S01]  /*d6e0*/  FMUL R11, R11, R16 ;  /* 0x000000100b0b7220 */ /* 0x000fe20000400000 */
[----:B0-----:R-:W-:Y:S01]  /*d6f0*/  IMAD.IADD R121, R23, 0x1, R223 ;  /* 0x0000000117797824 */ /* 0x001fe200078e02df */
[----:B------:R-:W-:Y:S02]  /*d700*/  LEA R10, P4, R222, R12, 0x1 ;  /* 0x0000000cde0a7211 */ /* 0x000fe400078808ff */
[----:B------:R-:W-:-:S05]  /*d710*/  FFMA R11, R122, R2, R11 ;  /* 0x000000027a0b7223 */ /* 0x000fca000000000b */
[----:B------:R-:W-:Y:S02]  /*d720*/  F2FP.F16.F32.PACK_AB R122, RZ, R11 ;  /* 0x0000000bff7a723e */ /* 0x000fe400000000ff */
[----:B------:R-:W-:Y:S01]  /*d730*/  LEA.HI.X R11, R222, R13, R121, 0x1, P4 ;  /* 0x0000000dde0b7211 */ /* 0x000fe200020f0c79 */
[----:B------:R-:W-:Y:S01]  /*d740*/  IMAD.X R121, R9, 0x1, R225, P2 ;  /* 0x0000000109797824 */ /* 0x000fe200010e06e1 */
[----:B------:R-:W-:-:S04]  /*d750*/  ISETP.GT.AND P4, PT, R0, 0x1, P1 ;  /* 0x000000010000780c */ /* 0x000fc80000f84270 */
[----:B------:R0:W-:Y:S09]  /*d760*/  @P3 STG.E.U16 desc[UR36][R120.64], R122 ;  /* 0x0000007a78003986 */ /* 0x0001f2000c101524 */
[----:B------:R-:W-:Y:S05]  /*d770*/  @!P4 BRA `(.L_x_229) ;  /* 0x000000000004c947 */ /* 0x000fea0003800000 */
[----:B------:R2:W5:Y:S02]  /*d780*/  LDG.E.LTC128B.U16 R221, desc[UR36][R10.64+0x2] ;  /* 0x000002240add7981 */ /* 0x000564000c1e1520 */
.L_x_229:
[----:B------:R-:W-:Y:S05]  /*d790*/  BSYNC B1 ;  /* 0x0000000000017941 */ /* 0x000fea0003800000 */
.L_x_228:
[----:B-----5:R-:W-:Y:S01]  /*d7a0*/  HADD2.F32 R223, -RZ, R221.H0_H0 ;  /* 0x200000ddffdf7230 */ /* 0x020fe20000004100 */
[----:B------:R-:W-:Y:S01]  /*d7b0*/  ISETP.GT.AND P3, PT, R0, 0x8, P0 ;  /* 0x000000080000780c */ /* 0x000fe20000764270 */
[----:B------:R-:W-:Y:S03]  /*d7c0*/  BSSY B1, `(.L_x_230) ;  /* 0x0000009000017945 */ /* 0x000fe60003800000 */
[----:B0-----:R-:W-:-:S04]  /*d7d0*/  FMUL R122, R223, R16 ;  /* 0x00000010df7a7220 */ /* 0x001fc80000400000 */
[----:B------:R-:W-:Y:S01]  /*d7e0*/  FFMA R123, R123, R2, R122 ;  /* 0x000000027b7b7223 */ /* 0x000fe2000000007a */
[----:B------:R-:W-:-:S04]  /*d7f0*/  IADD3 R122, P2, R226, R8, RZ ;  /* 0x00000008e27a7210 */ /* 0x000fc80007f5e0ff */
[----:B------:R-:W-:Y:S02]  /*d800*/  F2FP.F16.F32.PACK_AB R222, RZ, R123 ;  /* 0x0000007bffde723e */ /* 0x000fe400000000ff */
[----:B------:R-:W-:-:S05]  /*d810*/  IADD3.X R123, R225, R9, RZ, P2, !PT ;  /* 0x00000009e17b7210 */ /* 0x000fca00017fe4ff */
[----:B------:R0:W-:Y:S01]  /*d820*/  @P4 STG.E.U16 desc[UR36][R122.64+0x2], R222 ;  /* 0x000002de7a004986 */ /* 0x0001e2000c101524 */
[----:B------:R-:W-:Y:S05]  /*d830*/  @!P3 BRA `(.L_x_231) ;  /* 0x000000000004b947 */ /* 0x000fea0003800000 */
[----:B------:R3:W5:Y:S02]  /*d840*/  LDG.E.LTC128B.U16 R221, desc[UR36][R6.64+0x10] ;  /* 0x0000102406dd7981 */ /* 0x000764000c1e1520 */
.L_x_231:
[----:B------:R-:W-:Y:S05]  /*d850*/  BSYNC B1 ;  /* 0x0000000000017941 */ /* 0x000fea0003800000 */
.L_x_230:
[----:B-----5:R-:W-:Y:S01]  /*d860*/  HADD2.F32 R223, -RZ, R221.H0_H0 ;  /* 0x200000ddffdf7230 */ /* 0x020fe20000004100 */
[----:B------:R-:W-:Y:S01]  /*d870*/  ISETP.GT.AND P2, PT, R0, 0x9, P0 ;  /* 0x000000090000780c */ /* 0x000fe20000744270 */
[----:B0-----:R-:W-:Y:S01]  /*d880*/  @P3 IMAD.MOV.U32 R222, RZ, RZ, R8 ;  /* 0x000000ffffde3224 */ /* 0x001fe200078e0008 */
[----:B------:R-:W-:Y:S02]  /*d890*/  BSSY B1, `(.L_x_232) ;  /* 0x0000009000017945 */ /* 0x000fe40003800000 */
[----:B------:R-:W-:-:S04]  /*d8a0*/  FMUL R223, R223, R16 ;  /* 0x00000010dfdf7220 */ /* 0x000fc80000400000 */
[----:B------:R-:W-:-:S05]  /*d8b0*/  FFMA R223, R124, R2, R223 ;  /* 0x000000027cdf7223 */ /* 0x000fca00000000df */
[----:B------:R-:W-:-:S04]  /*d8c0*/  F2FP.F16.F32.PACK_AB R223, RZ, R223 ;  /* 0x000000dfffdf723e */ /* 0x000fc800000000ff */
[----:B------:R-:W-:Y:S01]  /*d8d0*/  PRMT R124, R223, 0x7610, R124 ;  /* 0x00007610df7c7816 */ /* 0x000fe2000000007c */
[----:B------:R-:W-:-:S05]  /*d8e0*/  @P3 IMAD.MOV.U32 R223, RZ, RZ, R9 ;  /* 0x000000ffffdf3224 */ /* 0x000fca00078e0009 */
[----:B------:R0:W-:Y:S01]  /*d8f0*/  @P3 STG.E.U16 desc[UR36][R222.64+0x10], R124 ;  /* 0x0000107cde003986 */ /* 0x0001e2000c101524 */
[----:B------:R-:W-:Y:S05]  /*d900*/  @!P2 BRA `(.L_x_233) ;  /* 0x000000000004a947 */ /* 0x000fea0003800000 */
[----:B------:R4:W5:Y:S02]  /*d910*/  LDG.E.LTC128B.U16 R221, desc[UR36][R6.64+0x12] ;  /* 0x0000122406dd7981 */ /* 0x000964000c1e1520 */
.L_x_233:
[----:B------:R-:W-:Y:S05]  /*d920*/  BSYNC B1 ;  /* 0x0000000000017941 */ /* 0x000fea0003800000 */
.L_x_232:
[----:B0----5:R-:W-:Y:S01]  /*d930*/  HADD2.F32 R223, -RZ, R221.H0_H0 ;  /* 0x200000ddffdf7230 */ /* 0x021fe20000004100 */
[----:B------:R-:W-:Y:S01]  /*d940*/  ISETP.GT.AND P3, PT, R0, 0x8, P1 ;  /* 0x000000080000780c */ /* 0x000fe20000f64270 */
[----:B------:R-:W-:Y:S03]  /*d950*/  BSSY B1, `(.L_x_234) ;  /* 0x0000007000017945 */ /* 0x000fe60003800000 */
[----:B------:R-:W-:-:S04]  /*d960*/  FMUL R124, R223, R16 ;  /* 0x00000010df7c7220 */ /* 0x000fc80000400000 */
[----:B------:R-:W-:-:S05]  /*d970*/  FFMA R124, R125, R2, R124 ;  /* 0x000000027d7c7223 */ /* 0x000fca000000007c */
[----:B------:R-:W-:-:S05]  /*d980*/  F2FP.F16.F32.PACK_AB R124, RZ, R124 ;  /* 0x0000007cff7c723e */ /* 0x000fca00000000ff */
[----:B------:R0:W-:Y:S01]  /*d990*/  @P2 STG.E.U16 desc[UR36][R8.64+0x12], R124 ;  /* 0x0000127c08002986 */ /* 0x0001e2000c101524 */
[----:B------:R-:W-:Y:S05]  /*d9a0*/  @!P3 BRA `(.L_x_235) ;  /* 0x000000000004b947 */ /* 0x000fea0003800000 */
[----:B------:R0:W5:Y:S02]  /*d9b0*/  LDG.E.LTC128B.U16 R221, desc[UR36][R10.64+0x10] ;  /* 0x000010240add7981 */ /* 0x000164000c1e1520 */
.L_x_235:
[----:B------:R-:W-:Y:S05]  /*d9c0*/  BSYNC B1 ;  /* 0x0000000000017941 */ /* 0x000fea0003800000 */
.L_x_234:
[----:B-----5:R-:W-:Y:S01]  /*d9d0*/  HADD2.F32 R125, -RZ, R221.H0_H0 ;  /* 0x200000ddff7d7230 */ /* 0x020fe20000004100 */
        /* <DEDUP_REMOVED lines=8> */
.L_x_237:
[----:B------:R-:W-:Y:S05]  /*da60*/  BSYNC B1 ;  /* 0x0000000000017941 */ /* 0x000fea0003800000 */
.L_x_236:
        /* <DEDUP_REMOVED lines=9> */
.L_x_239:
[----:B------:R-:W-:Y:S05]  /*db00*/  BSYNC B1 ;  /* 0x0000000000017941 */ /* 0x000fea0003800000 */
.L_x_238:
[----:B-----5:R-:W-:Y:S01]  /*db10*/  HADD2.F32 R125, -RZ, R221.H0_H0 ;  /* 0x200000ddff7d7230 */ /* 0x020fe20000004100 */
[----:B0-----:R-:W-:Y:S01]  /*db20*/  @P3 MOV R124, R8 ;  /* 0x00000008007c3202 */ /* 0x001fe20000000f00 */
[----:B------:R-:W-:Y:S01]  /*db30*/  BSSY B1, `(.L_x_240) ;  /* 0x000000a000017945 */ /* 0x000fe20003800000 */
[----:B------:R-:W-:Y:S02]  /*db40*/  ISETP.GT.AND P2, PT, R0, 0x11, P0 ;  /* 0x000000110000780c */ /* 0x000fe40000744270 */
        /* <DEDUP_REMOVED lines=8> */
.L_x_241:
[----:B------:R-:W-:Y:S05]  /*dbd0*/  BSYNC B1 ;  /* 0x0000000000017941 */ /* 0x000fea0003800000 */
.L_x_240:
        /* <DEDUP_REMOVED lines=9> */
.L_x_243:
[----:B------:R-:W-:Y:S05]  /*dc70*/  BSYNC B1 ;  /* 0x0000000000017941 */ /* 0x000fea0003800000 */
.L_x_242:
        /* <DEDUP_REMOVED lines=9> */
.L_x_245:
[----:B------:R-:W-:Y:S05]  /*dd10*/  BSYNC B1 ;  /* 0x0000000000017941 */ /* 0x000fea0003800000 */
.L_x_244:
        /* <DEDUP_REMOVED lines=9> */
.L_x_247:
[----:B------:R-:W-:Y:S05]  /*ddb0*/  BSYNC B1 ;  /* 0x0000000000017941 */ /* 0x000fea0003800000 */
.L_x_246:
[----:B-----5:R-:W-:Y:S01]  /*ddc0*/  HADD2.F32 R125, -RZ, R221.H0_H0 ;  /* 0x200000ddff7d7230 */ /* 0x020fe20000004100 */
[----:B------:R-:W-:Y:S01]  /*ddd0*/  ISETP.GT.AND P2, PT, R0, 0x19, P0 ;  /* 0x000000190000780c */ /* 0x000fe20000744270 */
[----:B0-----:R-:W-:Y:S01]  /*dde0*/  @P3 IMAD.MOV.U32 R124, RZ, RZ, R8 ;  /* 0x000000ffff7c3224 */ /* 0x001fe200078e0008 */
[----:B------:R-:W-:Y:S02]  /*ddf0*/  BSSY B1, `(.L_x_248) ;  /* 0x0000009000017945 */ /* 0x000fe40003800000 */
[----:B------:R-:W-:-:S04]  /*de00*/  FMUL R125, R125, R16 ;  /* 0x000000107d7d7220 */ /* 0x000fc80000400000 */
[----:B------:R-:W-:-:S05]  /*de10*/  FFMA R125, R132, R2, R125 ;  /* 0x00000002847d7223 */ /* 0x000fca000000007d */
[----:B------:R-:W-:-:S04]  /*de20*/  F2FP.F16.F32.PACK_AB R125, RZ, R125 ;  /* 0x0000007dff7d723e */ /* 0x000fc800000000ff */
[----:B------:R-:W-:Y:S02]  /*de30*/  PRMT R126, R125, 0x7610, R126 ;  /* 0x000076107d7e7816 */ /* 0x000fe4000000007e */
[----:B------:R-:W-:-:S05]  /*de40*/  @P3 MOV R125, R9 ;  /* 0x00000009007d3202 */ /* 0x000fca0000000f00 */
[----:B------:R0:W-:Y:S01]  /*de50*/  @P3 STG.E.U16 desc[UR36][R124.64+0x30], R126 ;  /* 0x0000307e7c003986 */ /* 0x0001e2000c101524 */
[----:B------:R-:W-:Y:S05]  /*de60*/  @!P2 BRA `(.L_x_249) ;  /* 0x000000000004a947 */ /* 0x000fea0003800000 */
[----:B------:R0:W5:Y:S02]  /*de70*/  LDG.E.LTC128B.U16 R221, desc[UR36][R6.64+0x32] ;  /* 0x0000322406dd7981 */ /* 0x000164000c1e1520 */
.L_x_249:
[----:B------:R-:W-:Y:S05]  /*de80*/  BSYNC B1 ;  /* 0x0000000000017941 */ /* 0x000fea0003800000 */
.L_x_248:
        /* <DEDUP_REMOVED lines=9> */
.L_x_251:
[----:B------:R-:W-:Y:S05]  /*df20*/  BSYNC B1 ;  /* 0x0000000000017941 */ /* 0x000fea0003800000 */
.L_x_250:
        /* <DEDUP_REMOVED lines=9> */
.L_x_253:
[----:B------:R-:W-:Y:S05]  /*dfc0*/  BSYNC B1 ;  /* 0x0000000000017941 */ /* 0x000fea0003800000 */
.L_x_252:
        /* <DEDUP_REMOVED lines=9> */
.L_x_255:
[----:B------:R-:W-:Y:S05]  /*e060*/  BSYNC B1 ;  /* 0x0000000000017941 */ /* 0x000fea0003800000 */
.L_x_254:
        /* <DEDUP_REMOVED lines=12> */
.L_x_257:
[----:B------:R-:W-:Y:S05]  /*e130*/  BSYNC B1 ;  /* 0x0000000000017941 */ /* 0x000fea0003800000 */
.L_x_256:
        /* <DEDUP_REMOVED lines=9> */
.L_x_259:
[----:B------:R-:W-:Y:S05]  /*e1d0*/  BSYNC B1 ;  /* 0x0000000000017941 */ /* 0x000fea0003800000 */
.L_x_258:
        /* <DEDUP_REMOVED lines=9> */
.L_x_261:
[----:B------:R-:W-:Y:S05]  /*e270*/  BSYNC B1 ;  /* 0x0000000000017941 */ /* 0x000fea0003800000 */
.L_x_260:
        /* <DEDUP_REMOVED lines=9> */
.L_x_263:
[----:B------:R-:W-:Y:S05]  /*e310*/  BSYNC B1 ;  /* 0x0000000000017941 */ /* 0x000fea0003800000 */
.L_x_262:
        /* <DEDUP_REMOVED lines=12> */
.L_x_265:
[----:B------:R-:W-:Y:S05]  /*e3e0*/  BSYNC B1 ;  /* 0x0000000000017941 */ /* 0x000fea0003800000 */
.L_x_264:
        /* <DEDUP_REMOVED lines=9> */
.L_x_267:
[----:B------:R-:W-:Y:S05]  /*e480*/  BSYNC B1 ;  /* 0x0000000000017941 */ /* 0x000fea0003800000 */
.L_x_266:
        /* <DEDUP_REMOVED lines=9> */
.L_x_269:
[----:B------:R-:W-:Y:S05]  /*e520*/  BSYNC B1 ;  /* 0x0000000000017941 */ /* 0x000fea0003800000 */
.L_x_268:
        /* <DEDUP_REMOVED lines=9> */
.L_x_271:
[----:B------:R-:W-:Y:S05]  /*e5c0*/  BSYNC B1 ;  /* 0x0000000000017941 */ /* 0x000fea0003800000 */
.L_x_270:
        /* <DEDUP_REMOVED lines=12> */
.L_x_273:
[----:B------:R-:W-:Y:S05]  /*e690*/  BSYNC B1 ;  /* 0x0000000000017941 */ /* 0x000fea0003800000 */
.L_x_272:
        /* <DEDUP_REMOVED lines=9> */
.L_x_275:
[----:B------:R-:W-:Y:S05]  /*e730*/  BSYNC B1 ;  /* 0x0000000000017941 */ /* 0x000fea0003800000 */
.L_x_274:
        /* <DEDUP_REMOVED lines=9> */
.L_x_277:
[----:B------:R-:W-:Y:S05]  /*e7d0*/  BSYNC B1 ;  /* 0x0000000000017941 */ /* 0x000fea0003800000 */
.L_x_276:
        /* <DEDUP_REMOVED lines=9> */
.L_x_279:
[----:B------:R-:W-:Y:S05]  /*e870*/  BSYNC B1 ;  /* 0x0000000000017941 */ /* 0x000fea0003800000 */
.L_x_278:
        /* <DEDUP_REMOVED lines=12> */
.L_x_281:
[----:B------:R-:W-:Y:S05]  /*e940*/  BSYNC B1 ;  /* 0x0000000000017941 */ /* 0x000fea0003800000 */
.L_x_280:
        /* <DEDUP_REMOVED lines=9> */
.L_x_283:
[----:B------:R-:W-:Y:S05]  /*e9e0*/  BSYNC B1 ;  /* 0x0000000000017941 */ /* 0x000fea0003800000 */
.L_x_282:
        /* <DEDUP_REMOVED lines=9> */
.L_x_285:
[----:B------:R-:W-:Y:S05]  /*ea80*/  BSYNC B1 ;  /* 0x0000000000017941 */ /* 0x000fea0003800000 */
.L_x_284:
        /* <DEDUP_REMOVED lines=9> */
.L_x_287:
[----:B------:R-:W-:Y:S05]  /*eb20*/  BSYNC B1 ;  /* 0x0000000000017941 */ /* 0x000fea0003800000 */
.L_x_286:
        /* <DEDUP_REMOVED lines=12> */
.L_x_289:
[----:B------:R-:W-:Y:S05]  /*ebf0*/  BSYNC B1 ;  /* 0x0000000000017941 */ /* 0x000fea0003800000 */
.L_x_288:
        /* <DEDUP_REMOVED lines=9> */
.L_x_291:
[----:B------:R-:W-:Y:S05]  /*ec90*/  BSYNC B1 ;  /* 0x0000000000017941 */ /* 0x000fea0003800000 */
.L_x_290:
        /* <DEDUP_REMOVED lines=9> */
.L_x_293:
[----:B------:R-:W-:Y:S05]  /*ed30*/  BSYNC B1 ;  /* 0x0000000000017941 */ /* 0x000fea0003800000 */
.L_x_292:
        /* <DEDUP_REMOVED lines=9> */
.L_x_295:
[----:B------:R-:W-:Y:S05]  /*edd0*/  BSYNC B1 ;  /* 0x0000000000017941 */ /* 0x000fea0003800000 */
.L_x_294:
        /* <DEDUP_REMOVED lines=12> */
.L_x_297:
[----:B------:R-:W-:Y:S05]  /*eea0*/  BSYNC B1 ;  /* 0x0000000000017941 */ /* 0x000fea0003800000 */
.L_x_296:
        /* <DEDUP_REMOVED lines=9> */
.L_x_299:
[----:B------:R-:W-:Y:S05]  /*ef40*/  BSYNC B1 ;  /* 0x0000000000017941 */ /* 0x000fea0003800000 */
.L_x_298:
        /* <DEDUP_REMOVED lines=9> */
.L_x_301:
[----:B------:R-:W-:Y:S05]  /*efe0*/  BSYNC B1 ;  /* 0x0000000000017941 */ /* 0x000fea0003800000 */
.L_x_300:
        /* <DEDUP_REMOVED lines=9> */
.L_x_303:
[----:B------:R-:W-:Y:S05]  /*f080*/  BSYNC B1 ;  /* 0x0000000000017941 */ /* 0x000fea0003800000 */
.L_x_302:
        /* <DEDUP_REMOVED lines=12> */
.L_x_305:
[----:B------:R-:W-:Y:S05]  /*f150*/  BSYNC B1 ;  /* 0x0000000000017941 */ /* 0x000fea0003800000 */
.L_x_304:
        /* <DEDUP_REMOVED lines=9> */
.L_x_307:
[----:B------:R-:W-:Y:S05]  /*f1f0*/  BSYNC B1 ;  /* 0x0000000000017941 */ /* 0x000fea0003800000 */
.L_x_306:
        /* <DEDUP_REMOVED lines=9> */
.L_x_309:
[----:B------:R-:W-:Y:S05]  /*f290*/  BSYNC B1 ;  /* 0x0000000000017941 */ /* 0x000fea0003800000 */
.L_x_308:
        /* <DEDUP_REMOVED lines=9> */
.L_x_311:
[----:B------:R-:W-:Y:S05]  /*f330*/  BSYNC B1 ;  /* 0x0000000000017941 */ /* 0x000fea0003800000 */
.L_x_310:
        /* <DEDUP_REMOVED lines=12> */
.L_x_313:
[----:B------:R-:W-:Y:S05]  /*f400*/  BSYNC B1 ;  /* 0x0000000000017941 */ /* 0x000fea0003800000 */
.L_x_312:
        /* <DEDUP_REMOVED lines=9> */
.L_x_315:
[----:B------:R-:W-:Y:S05]  /*f4a0*/  BSYNC B1 ;  /* 0x0000000000017941 */ /* 0x000fea0003800000 */
.L_x_314:
        /* <DEDUP_REMOVED lines=9> */
.L_x_317:
[----:B------:R-:W-:Y:S05]  /*f540*/  BSYNC B1 ;  /* 0x0000000000017941 */ /* 0x000fea0003800000 */
.L_x_316:
        /* <DEDUP_REMOVED lines=9> */
.L_x_319:
[----:B------:R-:W-:Y:S05]  /*f5e0*/  BSYNC B1 ;  /* 0x0000000000017941 */ /* 0x000fea0003800000 */
.L_x_318:
        /* <DEDUP_REMOVED lines=12> */
.L_x_321:
[----:B------:R-:W-:Y:S05]  /*f6b0*/  BSYNC B1 ;  /* 0x0000000000017941 */ /* 0x000fea0003800000 */
.L_x_320:
        /* <DEDUP_REMOVED lines=9> */
.L_x_323:
[----:B------:R-:W-:Y:S05]  /*f750*/  BSYNC B1 ;  /* 0x0000000000017941 */ /* 0x000fea0003800000 */
.L_x_322:
        /* <DEDUP_REMOVED lines=9> */
.L_x_325:
[----:B------:R-:W-:Y:S05]  /*f7f0*/  BSYNC B1 ;  /* 0x0000000000017941 */ /* 0x000fea0003800000 */
.L_x_324:
        /* <DEDUP_REMOVED lines=9> */
.L_x_327:
[----:B------:R-:W-:Y:S05]  /*f890*/  BSYNC B1 ;  /* 0x0000000000017941 */ /* 0x000fea0003800000 */
.L_x_326:
        /* <DEDUP_REMOVED lines=12> */
.L_x_329:
[----:B------:R-:W-:Y:S05]  /*f960*/  BSYNC B1 ;  /* 0x0000000000017941 */ /* 0x000fea0003800000 */
.L_x_328:
        /* <DEDUP_REMOVED lines=9> */
.L_x_331:
[----:B------:R-:W-:Y:S05]  /*fa00*/  BSYNC B1 ;  /* 0x0000000000017941 */ /* 0x000fea0003800000 */
.L_x_330:
        /* <DEDUP_REMOVED lines=9> */
.L_x_333:
[----:B------:R-:W-:Y:S05]  /*faa0*/  BSYNC B1 ;  /* 0x0000000000017941 */ /* 0x000fea0003800000 */
.L_x_332:
        /* <DEDUP_REMOVED lines=9> */
.L_x_335:
[----:B------:R-:W-:Y:S05]  /*fb40*/  BSYNC B1 ;  /* 0x0000000000017941 */ /* 0x000fea0003800000 */
.L_x_334:
        /* <DEDUP_REMOVED lines=12> */
.L_x_337:
[----:B------:R-:W-:Y:S05]  /*fc10*/  BSYNC B1 ;  /* 0x0000000000017941 */ /* 0x000fea0003800000 */
.L_x_336:
        /* <DEDUP_REMOVED lines=9> */
.L_x_339:
[----:B------:R-:W-:Y:S05]  /*fcb0*/  BSYNC B1 ;  /* 0x0000000000017941 */ /* 0x000fea0003800000 */
.L_x_338:
        /* <DEDUP_REMOVED lines=9> */
.L_x_341:
[----:B------:R-:W-:Y:S05]  /*fd50*/  BSYNC B1 ;  /* 0x0000000000017941 */ /* 0x000fea0003800000 */
.L_x_340:
        /* <DEDUP_REMOVED lines=9> */
.L_x_343:
[----:B------:R-:W-:Y:S05]  /*fdf0*/  BSYNC B1 ;  /* 0x0000000000017941 */ /* 0x000fea0003800000 */
.L_x_342:
        /* <DEDUP_REMOVED lines=12> */
.L_x_345:
[----:B------:R-:W-:Y:S05]  /*fec0*/  BSYNC B1 ;  /* 0x0000000000017941 */ /* 0x000fea0003800000 */
.L_x_344:
        /* <DEDUP_REMOVED lines=9> */
.L_x_347:
[----:B------:R-:W-:Y:S05]  /*ff60*/  BSYNC B1 ;  /* 0x0000000000017941 */ /* 0x000fea0003800000 */
.L_x_346:
        /* <DEDUP_REMOVED lines=9> */
.L_x_349:
[----:B------:R-:W-:Y:S05]  /*10000*/  BSYNC B1 ;  /* 0x0000000000017941 */ /* 0x000fea0003800000 */
.L_x_348:
        /* <DEDUP_REMOVED lines=9> */
.L_x_351:
[----:B------:R-:W-:Y:S05]  /*100a0*/  BSYNC B1 ;  /* 0x0000000000017941 */ /* 0x000fea0003800000 */
.L_x_350:
        /* <DEDUP_REMOVED lines=12> */
.L_x_353:
[----:B------:R-:W-:Y:S05]  /*10170*/  BSYNC B1 ;  /* 0x0000000000017941 */ /* 0x000fea0003800000 */
.L_x_352:
        /* <DEDUP_REMOVED lines=9> */
.L_x_355:
[----:B------:R-:W-:Y:S05]  /*10210*/  BSYNC B1 ;  /* 0x0000000000017941 */ /* 0x000fea0003800000 */
.L_x_354:
        /* <DEDUP_REMOVED lines=9> */
.L_x_357:
[----:B------:R-:W-:Y:S05]  /*102b0*/  BSYNC B1 ;  /* 0x0000000000017941 */ /* 0x000fea0003800000 */
.L_x_356:
        /* <DEDUP_REMOVED lines=9> */
.L_x_359:
[----:B------:R-:W-:Y:S05]  /*10350*/  BSYNC B1 ;  /* 0x0000000000017941 */ /* 0x000fea0003800000 */
.L_x_358:
        /* <DEDUP_REMOVED lines=12> */
.L_x_361:
[----:B------:R-:W-:Y:S05]  /*10420*/  BSYNC B1 ;  /* 0x0000000000017941 */ /* 0x000fea0003800000 */
.L_x_360:
        /* <DEDUP_REMOVED lines=9> */
.L_x_363:
[----:B------:R-:W-:Y:S05]  /*104c0*/  BSYNC B1 ;  /* 0x0000000000017941 */ /* 0x000fea0003800000 */
.L_x_362:
        /* <DEDUP_REMOVED lines=9> */
.L_x_365:
[----:B------:R-:W-:Y:S05]  /*10560*/  BSYNC B1 ;  /* 0x0000000000017941 */ /* 0x000fea0003800000 */
.L_x_364:
        /* <DEDUP_REMOVED lines=9> */
.L_x_367:
[----:B------:R-:W-:Y:S05]  /*10600*/  BSYNC B1 ;  /* 0x0000000000017941 */ /* 0x000fea0003800000 */
.L_x_366:
        /* <DEDUP_REMOVED lines=12> */
.L_x_369:
[----:B------:R-:W-:Y:S05]  /*106d0*/  BSYNC B1 ;  /* 0x0000000000017941 */ /* 0x000fea0003800000 */
.L_x_368:
        /* <DEDUP_REMOVED lines=9> */
.L_x_371:
[----:B------:R-:W-:Y:S05]  /*10770*/  BSYNC B1 ;  /* 0x0000000000017941 */ /* 0x000fea0003800000 */
.L_x_370:
        /* <DEDUP_REMOVED lines=9> */
.L_x_373:
[----:B------:R-:W-:Y:S05]  /*10810*/  BSYNC B1 ;  /* 0x0000000000017941 */ /* 0x000fea0003800000 */
.L_x_372:
        /* <DEDUP_REMOVED lines=9> */
.L_x_375:
[----:B------:R-:W-:Y:S05]  /*108b0*/  BSYNC B1 ;  /* 0x0000000000017941 */ /* 0x000fea0003800000 */
.L_x_374:
        /* <DEDUP_REMOVED lines=12> */
.L_x_377:
[----:B------:R-:W-:Y:S05]  /*10980*/  BSYNC B1 ;  /* 0x0000000000017941 */ /* 0x000fea0003800000 */
.L_x_376:
        /* <DEDUP_REMOVED lines=9> */
.L_x_379:
[----:B------:R-:W-:Y:S05]  /*10a20*/  BSYNC B1 ;  /* 0x0000000000017941 */ /* 0x000fea0003800000 */
.L_x_378:
        /* <DEDUP_REMOVED lines=9> */
.L_x_381:
[----:B------:R-:W-:Y:S05]  /*10ac0*/  BSYNC B1 ;  /* 0x0000000000017941 */ /* 0x000fea0003800000 */
.L_x_380:
        /* <DEDUP_REMOVED lines=9> */
.L_x_383:
[----:B------:R-:W-:Y:S05]  /*10b60*/  BSYNC B1 ;  /* 0x0000000000017941 */ /* 0x000fea0003800000 */
.L_x_382:
        /* <DEDUP_REMOVED lines=12> */
.L_x_385:
[----:B------:R-:W-:Y:S05]  /*10c30*/  BSYNC B1 ;  /* 0x0000000000017941 */ /* 0x000fea0003800000 */
.L_x_384:
        /* <DEDUP_REMOVED lines=9> */
.L_x_387:
[----:B------:R-:W-:Y:S05]  /*10cd0*/  BSYNC B1 ;  /* 0x0000000000017941 */ /* 0x000fea0003800000 */
.L_x_386:
        /* <DEDUP_REMOVED lines=9> */
.L_x_389:
[----:B------:R-:W-:Y:S05]  /*10d70*/  BSYNC B1 ;  /* 0x0000000000017941 */ /* 0x000fea0003800000 */
.L_x_388:
        /* <DEDUP_REMOVED lines=9> */
.L_x_391:
[----:B------:R-:W-:Y:S05]  /*10e10*/  BSYNC B1 ;  /* 0x0000000000017941 */ /* 0x000fea0003800000 */
.L_x_390:
        /* <DEDUP_REMOVED lines=12> */
.L_x_393:
[----:B------:R-:W-:Y:S05]  /*10ee0*/  BSYNC B1 ;  /* 0x0000000000017941 */ /* 0x000fea0003800000 */
.L_x_392:
        /* <DEDUP_REMOVED lines=9> */
.L_x_395:
[----:B------:R-:W-:Y:S05]  /*10f80*/  BSYNC B1 ;  /* 0x0000000000017941 */ /* 0x000fea0003800000 */
.L_x_394:
        /* <DEDUP_REMOVED lines=9> */
.L_x_397:
[----:B------:R-:W-:Y:S05]  /*11020*/  BSYNC B1 ;  /* 0x0000000000017941 */ /* 0x000fea0003800000 */
.L_x_396:
        /* <DEDUP_REMOVED lines=9> */
.L_x_399:
[----:B------:R-:W-:Y:S05]  /*110c0*/  BSYNC B1 ;  /* 0x0000000000017941 */ /* 0x000fea0003800000 */
.L_x_398:
        /* <DEDUP_REMOVED lines=12> */
.L_x_401:
[----:B------:R-:W-:Y:S05]  /*11190*/  BSYNC B1 ;  /* 0x0000000000017941 */ /* 0x000fea0003800000 */
.L_x_400:
        /* <DEDUP_REMOVED lines=9> */
.L_x_403:
[----:B------:R-:W-:Y:S05]  /*11230*/  BSYNC B1 ;  /* 0x0000000000017941 */ /* 0x000fea0003800000 */
.L_x_402:
        /* <DEDUP_REMOVED lines=9> */
.L_x_405:
[----:B------:R-:W-:Y:S05]  /*112d0*/  BSYNC B1 ;  /* 0x0000000000017941 */ /* 0x000fea0003800000 */
.L_x_404:
        /* <DEDUP_REMOVED lines=9> */
.L_x_407:
[----:B------:R-:W-:Y:S05]  /*11370*/  BSYNC B1 ;  /* 0x0000000000017941 */ /* 0x000fea0003800000 */
.L_x_406:
        /* <DEDUP_REMOVED lines=12> */
.L_x_409:
[----:B------:R-:W-:Y:S05]  /*11440*/  BSYNC B1 ;  /* 0x0000000000017941 */ /* 0x000fea0003800000 */
.L_x_408:
[----:B01-345:R-:W-:Y:S01]  /*11450*/  HADD2.F32 R7, -RZ, R221.H0_H0 ;  /* 0x200000ddff077230 */ /* 0x03bfe20000004100 */
        /* <DEDUP_REMOVED lines=8> */
.L_x_411:
[----:B------:R-:W-:Y:S05]  /*114e0*/  BSYNC B1 ;  /* 0x0000000000017941 */ /* 0x000fea0003800000 */
.L_x_410:
[----:B-----5:R-:W-:Y:S01]  /*114f0*/  HADD2.F32 R7, -RZ, R221.H0_H0 ;  /* 0x200000ddff077230 */ /* 0x020fe20000004100 */
[----:B------:R-:W-:Y:S01]  /*11500*/  ISETP.GT.AND P1, PT, R0, 0xb9, P1 ;  /* 0x000000b90000780c */ /* 0x000fe20000f24270 */
[----:B------:R-:W-:Y:S01]  /*11510*/  BSSY B1, `(.L_x_412) ;  /* 0x0000008000017945 */ /* 0x000fe20003800000 */
[----:B------:R-:W-:Y:S02]  /*11520*/  IADD3 R125, P0, R220, 0x100, RZ ;  /* 0x00000100dc7d7810 */ /* 0x000fe40007f1e0ff */
[----:B------:R-:W-:-:S04]  /*11530*/  FMUL R7, R7, R16 ;  /* 0x0000001007077220 */ /* 0x000fc80000400000 */
[----:B------:R-:W-:-:S05]  /*11540*/  FFMA R7, R214, R2, R7 ;  /* 0x00000002d6077223 */ /* 0x000fca0000000007 */
[----:B------:R-:W-:-:S05]  /*11550*/  F2FP.F16.F32.PACK_AB R7, RZ, R7 ;  /* 0x00000007ff07723e */ /* 0x000fca00000000ff */
[----:B------:R3:W-:Y:S01]  /*11560*/  @P2 STG.E.U16 desc[UR36][R120.64+0x170], R7 ;  /* 0x0001700778002986 */ /* 0x0007e2000c101524 */
[----:B------:R-:W-:Y:S05]  /*11570*/  @!P1 BRA `(.L_x_413) ;  /* 0x0000000000049947 */ /* 0x000fea0003800000 */
[----:B------:R4:W5:Y:S02]  /*11580*/  LDG.E.LTC128B.U16 R221, desc[UR36][R10.64+0x172] ;  /* 0x000172240add7981 */ /* 0x000964000c1e1520 */
.L_x_413:
[----:B------:R-:W-:Y:S05]  /*11590*/  BSYNC B1 ;  /* 0x0000000000017941 */ /* 0x000fea0003800000 */
.L_x_412:
[----:B---3-5:R-:W-:Y:S01]  /*115a0*/  HADD2.F32 R7, -RZ, R221.H0_H0 ;  /* 0x200000ddff077230 */ /* 0x028fe20000004100 */
[----:B------:R-:W-:Y:S01]  /*115b0*/  BSSY B1, `(.L_x_414) ;  /* 0x0000011000017945 */ /* 0x000fe20003800000 */
[----:B0-----:R-:W-:Y:S01]  /*115c0*/  IMAD.X R9, RZ, RZ, UR7, P0 ;  /* 0x00000007ff097e24 */ /* 0x001fe200080e06ff */
[----:B------:R-:W-:Y:S02]  /*115d0*/  ISETP.GT.AND P0, PT, R3, 0x100, PT ;  /* 0x000001000300780c */ /* 0x000fe40003f04270 */
[----:B------:R-:W-:Y:S01]  /*115e0*/  FMUL R6, R7, R16 ;  /* 0x0000001007067220 */ /* 0x000fe20000400000 */
[----:B------:R-:W-:Y:S01]  /*115f0*/  IMAD R8, R9, R14, RZ ;  /* 0x0000000e09087224 */ /* 0x000fe200078e02ff */
[----:B------:R-:W-:Y:S02]  /*11600*/  ISETP.GT.AND P4, PT, R0, RZ, P0 ;  /* 0x000000ff0000720c */ /* 0x000fe40000784270 */
[----:B------:R-:W-:Y:S01]  /*11610*/  FFMA R215, R215, R2, R6 ;  /* 0x00000002d7d77223 */ /* 0x000fe20000000006 */
[----:B------:R-:W-:-:S02]  /*11620*/  IMAD R15, R125, R15, R8 ;  /* 0x0000000f7d0f7224 */ /* 0x000fc400078e0208 */
[----:B------:R-:W-:Y:S02]  /*11630*/  IMAD.WIDE.U32 R6, R125, R14, R20 ;  /* 0x0000000e7d067225 */ /* 0x000fe400078e0014 */
[----:B------:R-:W-:-:S03]  /*11640*/  F2FP.F16.F32.PACK_AB R215, RZ, R215 ;  /* 0x000000d7ffd7723e */ /* 0x000fc600000000ff */
[----:B------:R-:W-:Y:S02]  /*11650*/  IADD3 R7, R7, R15, RZ ;  /* 0x0000000f07077210 */ /* 0x000fe40007ffe0ff */
[----:B------:R0:W-:Y:S01]  /*11660*/  @P1 STG.E.U16 desc[UR36][R122.64+0x172], R215 ;  /* 0x000172d77a001986 */ /* 0x0001e2000c101524 */
[----:B------:R-:W-:-:S04]  /*11670*/  LEA R8, P2, R6, R12, 0x1 ;  /* 0x0000000c06087211 */ /* 0x000fc800078408ff */
[----:B------:R-:W-:Y:S01]  /*11680*/  LEA.HI.X R9, R6, R13, R7, 0x1, P2 ;  /* 0x0000000d06097211 */ /* 0x000fe200010f0c07 */
[----:B------:R-:W-:Y:S01]  /*11690*/  IMAD.WIDE.U32 R6, R125, R14, R18 ;  /* 0x0000000e7d067225 */ /* 0x000fe200078e0012 */
[----:B------:R-:W-:Y:S07]  /*116a0*/  @!P4 BRA `(.L_x_415) ;  /* 0x000000000004c947 */ /* 0x000fee0003800000 */
[----:B------:R3:W5:Y:S02]  /*116b0*/  LDG.E.LTC128B.U16 R221, desc[UR36][R8.64] ;  /* 0x0000002408dd7981 */ /* 0x000764000c1e1520 */
.L_x_415:
[----:B------:R-:W-:Y:S05]  /*116c0*/  BSYNC B1 ;  /* 0x0000000000017941 */ /* 0x000fea0003800000 */
.L_x_414:
[----:B---3-5:R-:W-:Y:S01]  /*116d0*/  HADD2.F32 R9, -RZ, R221.H0_H0 ;  /* 0x200000ddff097230 */ /* 0x028fe20000004100 */
[----:B-12-4-:R-:W-:Y:S01]  /*116e0*/  MOV R10, UR9 ;  /* 0x00000009000a7c02 */ /* 0x016fe20008000f00 */
[----:B------:R-:W-:Y:S01]  /*116f0*/  IMAD.U32 R121, RZ, RZ, UR8 ;  /* 0x00000008ff797e24 */ /* 0x000fe2000f8e00ff */
[----:B------:R-:W-:Y:S01]  /*11700*/  ISETP.GT.AND P2, PT, R0, 0x1, P0 ;  /* 0x000000010000780c */ /* 0x000fe20000744270 */
[----:B------:R-:W-:Y:S02]  /*11710*/  IMAD.IADD R7, R15, 0x1, R7 ;  /* 0x000000010f077824 */ /* 0x000fe400078e0207 */
[----:B------:R-:W-:Y:S01]  /*11720*/  FMUL R11, R9, R16 ;  /* 0x00000010090b7220 */ /* 0x000fe20000400000 */
[----:B------:R-:W-:Y:S01]  /*11730*/  BSSY B1, `(.L_x_416) ;  /* 0x000000c000017945 */ /* 0x000fe20003800000 */
[----:B------:R-:W-:Y:S01]  /*11740*/  LEA R4, P1, R121, R4, 0x9 ;  /* 0x0000000479047211 */ /* 0x000fe200078248ff */
[----:B------:R-:W-:-:S04]  /*11750*/  IMAD.WIDE.U32 R8, R22, UR44, R6 ;  /* 0x0000002c16087c25 */ /* 0x000fc8000f8e0006 */
[----:B------:R-:W-:Y:S01]  /*11760*/  FFMA R11, R24, R2, R11 ;  /* 0x00000002180b7223 */ /* 0x000fe2000000000b */
[----:B------:R-:W-:Y:S01]  /*11770*/  LEA.HI.X R5, R121, R5, R10, 0x9, P1 ;  /* 0x0000000579057211 */ /* 0x000fe200008f4c0a */
[----:B------:R-:W-:Y:S01]  /*11780*/  IMAD.IADD R7, R23, 0x1, R9 ;  /* 0x0000000117077824 */ /* 0x000fe200078e0209 */
[C---:B------:R-:W-:Y:S02]  /*11790*/  LEA R6, P3, R8.reuse, R12, 0x1 ;  /* 0x0000000c08067211 */ /* 0x040fe400078608ff */
[----:B------:R-:W-:Y:S02]  /*117a0*/  F2FP.F16.F32.PACK_AB R11, RZ, R11 ;  /* 0x0000000bff0b723e */ /* 0x000fe400000000ff */
[----:B------:R-:W-:-:S03]  /*117b0*/  LEA.HI.X R7, R8, R13, R7, 0x1, P3 ;  /* 0x0000000d08077211 */ /* 0x000fc600018f0c07 */
[----:B------:R1:W-:Y:S01]  /*117c0*/  @P4 STG.E.U16 desc[UR36][R4.64], R11 ;  /* 0x0000000b04004986 */ /* 0x0003e2000c101524 */
[----:B------:R-:W-:Y:S05]  /*117d0*/  @!P2 BRA `(.L_x_417) ;  /* 0x000000000004a947 */ /* 0x000fea0003800000 */
[----:B------:R2:W5:Y:S02]  /*117e0*/  LDG.E.LTC128B.U16 R221, desc[UR36][R6.64+0x2] ;  /* 0x0000022406dd7981 */ /* 0x000564000c1e1520 */
.L_x_417:
[----:B------:R-:W-:Y:S05]  /*117f0*/  BSYNC B1 ;  /* 0x0000000000017941 */ /* 0x000fea0003800000 */
.L_x_416:
[----:B-----5:R-:W-:Y:S01]  /*11800*/  HADD2.F32 R9, -RZ, R221.H0_H0 ;  /* 0x200000ddff097230 */ /* 0x020fe20000004100 */
[----:B------:R-:W-:Y:S01]  /*11810*/  ISETP.GT.AND P1, PT, R3, 0x108, PT ;  /* 0x000001080300780c */ /* 0x000fe20003f24270 */
[----:B-1----:R-:W-:Y:S01]  /*11820*/  IMAD.WIDE.U32 R10, R125, R14, R218 ;  /* 0x0000000e7d0a7225 */ /* 0x002fe200078e00da */
[----:B------:R-:W-:Y:S03]  /*11830*/  BSSY B1, `(.L_x_418) ;  /* 0x000000e000017945 */ /* 0x000fe60003800000 */
[----:B------:R-:W-:Y:S01]  /*11840*/  FMUL R8, R9, R16 ;  /* 0x0000001009087220 */ /* 0x000fe20000400000 */
[----:B------:R-:W-:Y:S01]  /*11850*/  ISETP.GT.AND P3, PT, R0, RZ, P1 ;  /* 0x000000ff0000720c */ /* 0x000fe20000f64270 */
[----:B------:R-:W-:Y:S01]  /*11860*/  IMAD.IADD R15, R15, 0x1, R11 ;  /* 0x000000010f0f7824 */ /* 0x000fe200078e020b */
[----:B------:R-:W-:Y:S01]  /*11870*/  IADD3 R216, P4, R216, R10, RZ ;  /* 0x0000000ad8d87210 */ /* 0x000fe20007f9e0ff */
[----:B------:R-:W-:Y:S01]  /*11880*/  FFMA R8, R25, R2, R8 ;  /* 0x0000000219087223 */ /* 0x000fe20000000008 */
[----:B------:R-:W-:-:S02]  /*11890*/  IADD3 R10, P5, R18, R10, RZ ;  /* 0x0000000a120a7210 */ /* 0x000fc40007fbe0ff */
[----:B------:R-:W-:Y:S02]  /*118a0*/  IADD3.X R20, R15, R21, RZ, P4, !PT ;  /* 0x000000150f147210 */ /* 0x000fe400027fe4ff */
[----:B------:R-:W-:Y:S02]  /*118b0*/  F2FP.F16.F32.PACK_AB R3, RZ, R8 ;  /* 0x00000008ff03723e */ /* 0x000fe400000000ff */
[----:B------:R-:W-:-:S03]  /*118c0*/  LEA R8, P4, R216, R12, 0x1 ;  /* 0x0000000cd8087211 */ /* 0x000fc600078808ff */
[----:B------:R1:W-:Y:S01]  /*118d0*/  @P2 STG.E.U16 desc[UR36][R4.64+0x2], R3 ;  /* 0x0000020304002986 */ /* 0x0003e2000c101524 */
[----:B------:R-:W-:Y:S01]  /*118e0*/  LEA.HI.X R9, R216, R13, R20, 0x1, P4 ;  /* 0x0000000dd8097211 */ /* 0x000fe200020f0c14 */
[----:B------:R-:W-:Y:S08]  /*118f0*/  @!P3 BRA `(.L_x_419) ;  /* 0x000000000004b947 */ /* 0x000ff00003800000 */
[----:B------:R3:W5:Y:S02]  /*11900*/  LDG.E.LTC128B.U16 R221, desc[UR36][R8.64] ;  /* 0x0000002408dd7981 */ /* 0x000764000c1e1520 */
.L_x_419:
[----:B------:R-:W-:Y:S05]  /*11910*/  BSYNC B1 ;  /* 0x0000000000017941 */ /* 0x000fea0003800000 */
.L_x_418:
[----:B-1---5:R-:W-:Y:S01]  /*11920*/  HADD2.F32 R3, -RZ, R221.H0_H0 ;  /* 0x200000ddff037230 */ /* 0x022fe20000004100 */
[----:B------:R-:W-:Y:S01]  /*11930*/  IADD3 R226, P2, R4, R226, RZ ;  /* 0x000000e204e27210 */ /* 0x000fe20007f5e0ff */
[----:B------:R-:W-:Y:S01]  /*11940*/  IMAD.X R11, R19, 0x1, R15, P5 ;  /* 0x00000001130b7824 */ /* 0x000fe200028e060f */
[----:B------:R-:W-:Y:S01]  /*11950*/  ISETP.GT.AND P5, PT, R0, 0x1, P1 ;  /* 0x000000010000780c */ /* 0x000fe20000fa4270 */
[----:B------:R-:W-:Y:S01]  /*11960*/  BSSY B1, `(.L_x_420) ;  /* 0x000000c000017945 */ /* 0x000fe20003800000 */
[----:B------:R-:W-:Y:S01]  /*11970*/  FMUL R3, R3, R16 ;  /* 0x0000001003037220 */ /* 0x000fe20000400000 */
[----:B------:R-:W-:Y:S01]  /*11980*/  IADD3.X R227, R5, R225, RZ, P2, !PT ;  /* 0x000000e105e37210 */ /* 0x000fe200017fe4ff */
[----:B---3--:R-:W-:-:S04]  /*11990*/  IMAD.WIDE.U32 R8, R22, UR44, R10 ;  /* 0x0000002c16087c25 */ /* 0x008fc8000f8e000a */
[----:B------:R-:W-:Y:S01]  /*119a0*/  FFMA R3, R26, R2, R3 ;  /* 0x000000021a037223 */ /* 0x000fe20000000003 */
[----:B------:R-:W-:Y:S01]  /*119b0*/  IMAD.IADD R23, R23, 0x1, R9 ;  /* 0x0000000117177824 */ /* 0x000fe200078e0209 */
[----:B------:R-:W-:-:S03]  /*119c0*/  LEA R12, P4, R8, R12, 0x1 ;  /* 0x0000000c080c7211 */ /* 0x000fc600078808ff */
[----:B------:R-:W-:Y:S02]  /*119d0*/  F2FP.F16.F32.PACK_AB R3, RZ, R3 ;  /* 0x00000003ff03723e */ /* 0x000fe400000000ff */
[----:B------:R-:W-:-:S03]  /*119e0*/  LEA.HI.X R13, R8, R13, R23, 0x1, P4 ;  /* 0x0000000d080d7211 */ /* 0x000fc600020f0c17 */
[----:B------:R1:W-:Y:S01]  /*119f0*/  @P3 STG.E.U16 desc[UR36][R226.64], R3 ;  /* 0x00000003e2003986 */ /* 0x0003e2000c101524 */
[----:B------:R-:W-:Y:S05]  /*11a00*/  @!P5 BRA `(.L_x_421) ;  /* 0x000000000004d947 */ /* 0x000fea0003800000 */
[----:B------:R3:W5:Y:S02]  /*11a10*/  LDG.E.LTC128B.U16 R221, desc[UR36][R12.64+0x2] ;  /* 0x000002240cdd7981 */ /* 0x000764000c1e1520 */
.L_x_421:
[----:B------:R-:W-:Y:S05]  /*11a20*/  BSYNC B1 ;  /* 0x0000000000017941 */ /* 0x000fea0003800000 */
.L_x_420:
[----:B-1---5:R-:W-:Y:S01]  /*11a30*/  HADD2.F32 R3, -RZ, R221.H0_H0 ;  /* 0x200000ddff037230 */ /* 0x022fe20000004100 */
[----:B------:R-:W-:Y:S01]  /*11a40*/  ISETP.GT.AND P2, PT, R0, 0x8, P0 ;  /* 0x000000080000780c */ /* 0x000fe20000744270 */
[----:B------:R-:W-:Y:S01]  /*11a50*/  @P5 IMAD.MOV.U32 R9, RZ, RZ, R227 ;  /* 0x000000ffff095224 */ /* 0x000fe200078e00e3 */
        /* <DEDUP_REMOVED lines=9> */
.L_x_423:
[----:B------:R-:W-:Y:S05]  /*11af0*/  BSYNC B1 ;  /* 0x0000000000017941 */ /* 0x000fea0003800000 */
.L_x_422:
[----:B-1---5:R-:W-:Y:S01]  /*11b00*/  HADD2.F32 R3, -RZ, R221.H0_H0 ;  /* 0x200000ddff037230 */ /* 0x022fe20000004100 */
        /* <DEDUP_REMOVED lines=8> */
.L_x_425:
[----:B------:R-:W-:Y:S05]  /*11b90*/  BSYNC B1 ;  /* 0x0000000000017941 */ /* 0x000fea0003800000 */
.L_x_424:
        /* <DEDUP_REMOVED lines=9> */
.L_x_427:
[----:B------:R-:W-:Y:S05]  /*11c30*/  BSYNC B1 ;  /* 0x0000000000017941 */ /* 0x000fea0003800000 */
.L_x_426:
[----:B-----5:R-:W-:Y:S01]  /*11c40*/  HADD2.F32 R3, -RZ, R221.H0_H0 ;  /* 0x200000ddff037230 */ /* 0x020fe20000004100 */
[----:B-1----:R-:W-:Y:S01]  /*11c50*/  @P2 MOV R8, R226 ;  /* 0x000000e200082202 */ /* 0x002fe20000000f00 */
[----:B------:R-:W-:Y:S01]  /*11c60*/  @P2 IMAD.MOV.U32 R9, RZ, RZ, R227 ;  /* 0x000000ffff092224 */ /* 0x000fe200078e00e3 */
[----:B------:R-:W-:Y:S01]  /*11c70*/  ISETP.GT.AND P3, PT, R0, 0x9, P1 ;  /* 0x000000090000780c */ /* 0x000fe20000f64270 */
[----:B------:R-:W-:Y:S01]  /*11c80*/  BSSY B1, `(.L_x_428) ;  /* 0x0000007000017945 */ /* 0x000fe20003800000 */
[----:B------:R-:W-:-:S04]  /*11c90*/  FMUL R3, R3, R16 ;  /* 0x0000001003037220 */ /* 0x000fc80000400000 */
[----:B------:R-:W-:-:S05]  /*11ca0*/  FFMA R3, R30, R2, R3 ;  /* 0x000000021e037223 */ /* 0x000fca0000000003 */
[----:B------:R-:W-:-:S05]  /*11cb0*/  F2FP.F16.F32.PACK_AB R3, RZ, R3 ;  /* 0x00000003ff03723e */ /* 0x000fca00000000ff */
[----:B------:R1:W-:Y:S01]  /*11cc0*/  @P2 STG.E.U16 desc[UR36][R8.64+0x10], R3 ;  /* 0x0000100308002986 */ /* 0x0003e2000c101524 */
[----:B------:R-:W-:Y:S05]  /*11cd0*/  @!P3 BRA `(.L_x_429) ;  /* 0x000000000004b947 */ /* 0x000fea0003800000 */
[----:B------:R0:W5:Y:S02]  /*11ce0*/  LDG.E.LTC128B.U16 R221, desc[UR36][R12.64+0x12] ;  /* 0x000012240cdd7981 */ /* 0x000164000c1e1520 */
.L_x_429:
[----:B------:R-:W-:Y:S05]  /*11cf0*/  BSYNC B1 ;  /* 0x0000000000017941 */ /* 0x000fea0003800000 */
.L_x_428:
[----:B-1---5:R-:W-:Y:S01]  /*11d00*/  HADD2.F32 R3, -RZ, R221.H0_H0 ;  /* 0x200000ddff037230 */ /* 0x022fe20000004100 */
[----:B------:R-:W-:Y:S01]  /*11d10*/  @P3 MOV R9, R227 ;  /* 0x000000e300093202 */ /* 0x000fe20000000f00 */
        /* <DEDUP_REMOVED lines=10> */
.L_x_431:
[----:B------:R-:W-:Y:S05]  /*11dc0*/  BSYNC B1 ;  /* 0x0000000000017941 */ /* 0x000fea0003800000 */
.L_x_430:
        /* <DEDUP_REMOVED lines=9> */
.L_x_433:
[----:B------:R-:W-:Y:S05]  /*11e60*/  BSYNC B1 ;  /* 0x0000000000017941 */ /* 0x000fea0003800000 */
.L_x_432:
        /* <DEDUP_REMOVED lines=9> */
.L_x_435:
[----:B------:R-:W-:Y:S05]  /*11f00*/  BSYNC B1 ;  /* 0x0000000000017941 */ /* 0x000fea0003800000 */
.L_x_434:
[----:B-----5:R-:W-:Y:S01]  /*11f10*/  HADD2.F32 R3, -RZ, R221.H0_H0 ;  /* 0x200000ddff037230 */ /* 0x020fe20000004100 */
[----:B------:R-:W-:Y:S01]  /*11f20*/  ISETP.GT.AND P3, PT, R0, 0x11, P1 ;  /* 0x000000110000780c */ /* 0x000fe20000f64270 */
[----:B-1----:R-:W-:Y:S01]  /*11f30*/  @P2 IMAD.MOV.U32 R8, RZ, RZ, R226 ;  /* 0x000000ffff082224 */ /* 0x002fe200078e00e2 */
[----:B------:R-:W-:Y:S01]  /*11f40*/  BSSY B1, `(.L_x_436) ;  /* 0x0000008000017945 */ /* 0x000fe20003800000 */
[----:B------:R-:W-:Y:S02]  /*11f50*/  @P2 IMAD.MOV.U32 R9, RZ, RZ, R227 ;  /* 0x000000ffff092224 */ /* 0x000fe400078e00e3 */
[----:B------:R-:W-:-:S04]  /*11f60*/  FMUL R3, R3, R16 ;  /* 0x0000001003037220 */ /* 0x000fc80000400000 */
[----:B------:R-:W-:-:S05]  /*11f70*/  FFMA R3, R34, R2, R3 ;  /* 0x0000000222037223 */ /* 0x000fca0000000003 */
[----:B------:R-:W-:-:S05]  /*11f80*/  F2FP.F16.F32.PACK_AB R3, RZ, R3 ;  /* 0x00000003ff03723e */ /* 0x000fca00000000ff */
[----:B------:R1:W-:Y:S01]  /*11f90*/  @P2 STG.E.U16 desc[UR36][R8.64+0x20], R3 ;  /* 0x0000200308002986 */ /* 0x0003e2000c101524 */
[----:B------:R-:W-:Y:S05]  /*11fa0*/  @!P3 BRA `(.L_x_437) ;  /* 0x000000000004b947 */ /* 0x000fea0003800000 */
[----:B------:R0:W5:Y:S02]  /*11fb0*/  LDG.E.LTC128B.U16 R221, desc[UR36][R12.64+0x22] ;  /* 0x000022240cdd7981 */ /* 0x000164000c1e1520 */
.L_x_437:
[----:B------:R-:W-:Y:S05]  /*11fc0*/  BSYNC B1 ;  /* 0x0000000000017941 */ /* 0x000fea0003800000 */
.L_x_436:
[----:B-1---5:R-:W-:Y:S01]  /*11fd0*/  HADD2.F32 R3, -RZ, R221.H0_H0 ;  /* 0x200000ddff037230 */ /* 0x022fe20000004100 */
[----:B------:R-:W-:Y:S01]  /*11fe0*/  ISETP.GT.AND P2, PT, R0, 0x18, P0 ;  /* 0x000000180000780c */ /* 0x000fe20000744270 */
[----:B------:R-:W-:Y:S01]  /*11ff0*/  @P3 IMAD.MOV.U32 R9, RZ, RZ, R227 ;  /* 0x000000ffff093224 */ /* 0x000fe200078e00e3 */
        /* <DEDUP_REMOVED lines=9> */
.L_x_439:
[----:B------:R-:W-:Y:S05]  /*12090*/  BSYNC B1 ;  /* 0x0000000000017941 */ /* 0x000fea0003800000 */
.L_x_438:
        /* <DEDUP_REMOVED lines=9> */
.L_x_441:
[----:B------:R-:W-:Y:S05]  /*12130*/  BSYNC B1 ;  /* 0x0000000000017941 */ /* 0x000fea0003800000 */
.L_x_440:
        /* <DEDUP_REMOVED lines=9> */
.L_x_443:
[----:B------:R-:W-:Y:S05]  /*121d0*/  BSYNC B1 ;  /* 0x0000000000017941 */ /* 0x000fea0003800000 */
.L_x_442:
[----:B-----5:R-:W-:Y:S01]  /*121e0*/  HADD2.F32 R3, -RZ, R221.H0_H0 ;  /* 0x200000ddff037230 */ /* 0x020fe20000004100 */
[----:B------:R-:W-:Y:S01]  /*121f0*/  @P2 MOV R9, R227 ;  /* 0x000000e300092202 */ /* 0x000fe20000000f00 */
[----:B-1----:R-:W-:Y:S01]  /*12200*/  @P2 IMAD.MOV.U32 R8, RZ, RZ, R226 ;  /* 0x000000ffff082224 */ /* 0x002fe200078e00e2 */
        /* <DEDUP_REMOVED lines=8> */
.L_x_445:
[----:B------:R-:W-:Y:S05]  /*12290*/  BSYNC B1 ;  /* 0x0000000000017941 */ /* 0x000fea0003800000 */
.L_x_444:
        /* <DEDUP_REMOVED lines=12> */
.L_x_447:
[----:B------:R-:W-:Y:S05]  /*12360*/  BSYNC B1 ;  /* 0x0000000000017941 */ /* 0x000fea0003800000 */
.L_x_446:
        /* <DEDUP_REMOVED lines=9> */
.L_x_449:
[----:B------:R-:W-:Y:S05]  /*12400*/  BSYNC B1 ;  /* 0x0000000000017941 */ /* 0x000fea0003800000 */
.L_x_448:
        /* <DEDUP_REMOVED lines=9> */
.L_x_451:
[----:B------:R-:W-:Y:S05]  /*124a0*/  BSYNC B1 ;  /* 0x0000000000017941 */ /* 0x000fea0003800000 */
.L_x_450:
        /* <DEDUP_REMOVED lines=11> */
.L_x_453:
[----:B------:R-:W-:Y:S05]  /*12560*/  BSYNC B1 ;  /* 0x0000000000017941 */ /* 0x000fea0003800000 */
.L_x_452:
        /* <DEDUP_REMOVED lines=12> */
.L_x_455:
[----:B------:R-:W-:Y:S05]  /*12630*/  BSYNC B1 ;  /* 0x0000000000017941 */ /* 0x000fea0003800000 */
.L_x_454:
        /* <DEDUP_REMOVED lines=9> */
.L_x_457:
[----:B------:R-:W-:Y:S05]  /*126d0*/  BSYNC B1 ;  /* 0x0000000000017941 */ /* 0x000fea0003800000 */
.L_x_456:
        /* <DEDUP_REMOVED lines=9> */
.L_x_459:
[----:B------:R-:W-:Y:S05]  /*12770*/  BSYNC B1 ;  /* 0x0000000000017941 */ /* 0x000fea0003800000 */
.L_x_458:
        /* <DEDUP_REMOVED lines=11> */
.L_x_461:
[----:B------:R-:W-:Y:S05]  /*12830*/  BSYNC B1 ;  /* 0x0000000000017941 */ /* 0x000fea0003800000 */
.L_x_460:
        /* <DEDUP_REMOVED lines=12> */
.L_x_463:
[----:B------:R-:W-:Y:S05]  /*12900*/  BSYNC B1 ;  /* 0x0000000000017941 */ /* 0x000fea0003800000 */
.L_x_462:
        /* <DEDUP_REMOVED lines=9> */
.L_x_465:
[----:B------:R-:W-:Y:S05]  /*129a0*/  BSYNC B1 ;  /* 0x0000000000017941 */ /* 0x000fea0003800000 */
.L_x_464:
        /* <DEDUP_REMOVED lines=9> */
.L_x_467:
[----:B------:R-:W-:Y:S05]  /*12a40*/  BSYNC B1 ;  /* 0x0000000000017941 */ /* 0x000fea0003800000 */
.L_x_466:
        /* <DEDUP_REMOVED lines=11> */
.L_x_469:
[----:B------:R-:W-:Y:S05]  /*12b00*/  BSYNC B1 ;  /* 0x0000000000017941 */ /* 0x000fea0003800000 */
.L_x_468:
        /* <DEDUP_REMOVED lines=12> */
.L_x_471:
[----:B------:R-:W-:Y:S05]  /*12bd0*/  BSYNC B1 ;  /* 0x0000000000017941 */ /* 0x000fea0003800000 */
.L_x_470:
        /* <DEDUP_REMOVED lines=9> */
.L_x_473:
[----:B------:R-:W-:Y:S05]  /*12c70*/  BSYNC B1 ;  /* 0x0000000000017941 */ /* 0x000fea0003800000 */
.L_x_472:
        /* <DEDUP_REMOVED lines=9> */
.L_x_475:
[----:B------:R-:W-:Y:S05]  /*12d10*/  BSYNC B1 ;  /* 0x0000000000017941 */ /* 0x000fea0003800000 */
.L_x_474:
        /* <DEDUP_REMOVED lines=11> */
.L_x_477:
[----:B------:R-:W-:Y:S05]  /*12dd0*/  BSYNC B1 ;  /* 0x0000000000017941 */ /* 0x000fea0003800000 */
.L_x_476:
        /* <DEDUP_REMOVED lines=12> */
.L_x_479:
[----:B------:R-:W-:Y:S05]  /*12ea0*/  BSYNC B1 ;  /* 0x0000000000017941 */ /* 0x000fea0003800000 */
.L_x_478:
        /* <DEDUP_REMOVED lines=9> */
.L_x_481:
[----:B------:R-:W-:Y:S05]  /*12f40*/  BSYNC B1 ;  /* 0x0000000000017941 */ /* 0x000fea0003800000 */
.L_x_480:
        /* <DEDUP_REMOVED lines=9> */
.L_x_483:
[----:B------:R-:W-:Y:S05]  /*12fe0*/  BSYNC B1 ;  /* 0x0000000000017941 */ /* 0x000fea0003800000 */
.L_x_482:
        /* <DEDUP_REMOVED lines=11> */
.L_x_485:
[----:B------:R-:W-:Y:S05]  /*130a0*/  BSYNC B1 ;  /* 0x0000000000017941 */ /* 0x000fea0003800000 */
.L_x_484:
        /* <DEDUP_REMOVED lines=12> */
.L_x_487:
[----:B------:R-:W-:Y:S05]  /*13170*/  BSYNC B1 ;  /* 0x0000000000017941 */ /* 0x000fea0003800000 */
.L_x_486:
        /* <DEDUP_REMOVED lines=9> */
.L_x_489:
[----:B------:R-:W-:Y:S05]  /*13210*/  BSYNC B1 ;  /* 0x0000000000017941 */ /* 0x000fea0003800000 */
.L_x_488:
        /* <DEDUP_REMOVED lines=9> */
.L_x_491:
[----:B------:R-:W-:Y:S05]  /*132b0*/  BSYNC B1 ;  /* 0x0000000000017941 */ /* 0x000fea0003800000 */
.L_x_490:
        /* <DEDUP_REMOVED lines=11> */
.L_x_493:
[----:B------:R-:W-:Y:S05]  /*13370*/  BSYNC B1 ;  /* 0x0000000000017941 */ /* 0x000fea0003800000 */
.L_x_492:
        /* <DEDUP_REMOVED lines=12> */
.L_x_495:
[----:B------:R-:W-:Y:S05]  /*13440*/  BSYNC B1 ;  /* 0x0000000000017941 */ /* 0x000fea0003800000 */
.L_x_494:
        /* <DEDUP_REMOVED lines=9> */
.L_x_497:
[----:B------:R-:W-:Y:S05]  /*134e0*/  BSYNC B1 ;  /* 0x0000000000017941 */ /* 0x000fea0003800000 */
.L_x_496:
        /* <DEDUP_REMOVED lines=9> */
.L_x_499:
[----:B------:R-:W-:Y:S05]  /*13580*/  BSYNC B1 ;  /* 0x0000000000017941 */ /* 0x000fea0003800000 */
.L_x_498:
        /* <DEDUP_REMOVED lines=11> */
.L_x_501:
[----:B------:R-:W-:Y:S05]  /*13640*/  BSYNC B1 ;  /* 0x0000000000017941 */ /* 0x000fea0003800000 */
.L_x_500:
        /* <DEDUP_REMOVED lines=12> */
.L_x_503:
[----:B------:R-:W-:Y:S05]  /*13710*/  BSYNC B1 ;  /* 0x0000000000017941 */ /* 0x000fea0003800000 */
.L_x_502:
        /* <DEDUP_REMOVED lines=9> */
.L_x_505:
[----:B------:R-:W-:Y:S05]  /*137b0*/  BSYNC B1 ;  /* 0x0000000000017941 */ /* 0x000fea0003800000 */
.L_x_504:
        /* <DEDUP_REMOVED lines=9> */
.L_x_507:
[----:B------:R-:W-:Y:S05]  /*13850*/  BSYNC B1 ;  /* 0x0000000000017941 */ /* 0x000fea0003800000 */
.L_x_506:
        /* <DEDUP_REMOVED lines=11> */
.L_x_509:
[----:B------:R-:W-:Y:S05]  /*13910*/  BSYNC B1 ;  /* 0x0000000000017941 */ /* 0x000fea0003800000 */
.L_x_508:
        /* <DEDUP_REMOVED lines=12> */
.L_x_511:
[----:B------:R-:W-:Y:S05]  /*139e0*/  BSYNC B1 ;  /* 0x0000000000017941 */ /* 0x000fea0003800000 */
.L_x_510:
        /* <DEDUP_REMOVED lines=9> */
.L_x_513:
[----:B------:R-:W-:Y:S05]  /*13a80*/  BSYNC B1 ;  /* 0x0000000000017941 */ /* 0x000fea0003800000 */
.L_x_512:
        /* <DEDUP_REMOVED lines=9> */
.L_x_515:
[----:B------:R-:W-:Y:S05]  /*13b20*/  BSYNC B1 ;  /* 0x0000000000017941 */ /* 0x000fea0003800000 */
.L_x_514:
        /* <DEDUP_REMOVED lines=11> */
.L_x_517:
[----:B------:R-:W-:Y:S05]  /*13be0*/  BSYNC B1 ;  /* 0x0000000000017941 */ /* 0x000fea0003800000 */
.L_x_516:
        /* <DEDUP_REMOVED lines=12> */
.L_x_519:
[----:B------:R-:W-:Y:S05]  /*13cb0*/  BSYNC B1 ;  /* 0x0000000000017941 */ /* 0x000fea0003800000 */
.L_x_518:
        /* <DEDUP_REMOVED lines=9> */
.L_x_521:
[----:B------:R-:W-:Y:S05]  /*13d50*/  BSYNC B1 ;  /* 0x0000000000017941 */ /* 0x000fea0003800000 */
.L_x_520:
        /* <DEDUP_REMOVED lines=9> */
.L_x_523:
[----:B------:R-:W-:Y:S05]  /*13df0*/  BSYNC B1 ;  /* 0x0000000000017941 */ /* 0x000fea0003800000 */
.L_x_522:
        /* <DEDUP_REMOVED lines=11> */
.L_x_525:
[----:B------:R-:W-:Y:S05]  /*13eb0*/  BSYNC B1 ;  /* 0x0000000000017941 */ /* 0x000fea0003800000 */
.L_x_524:
        /* <DEDUP_REMOVED lines=12> */
.L_x_527:
[----:B------:R-:W-:Y:S05]  /*13f80*/  BSYNC B1 ;  /* 0x0000000000017941 */ /* 0x000fea0003800000 */
.L_x_526:
        /* <DEDUP_REMOVED lines=9> */
.L_x_529:
[----:B------:R-:W-:Y:S05]  /*14020*/  BSYNC B1 ;  /* 0x0000000000017941 */ /* 0x000fea0003800000 */
.L_x_528:
        /* <DEDUP_REMOVED lines=9> */
.L_x_531:
[----:B------:R-:W-:Y:S05]  /*140c0*/  BSYNC B1 ;  /* 0x0000000000017941 */ /* 0x000fea0003800000 */
.L_x_530:
        /* <DEDUP_REMOVED lines=11> */
.L_x_533:
[----:B------:R-:W-:Y:S05]  /*14180*/  BSYNC B1 ;  /* 0x0000000000017941 */ /* 0x000fea0003800000 */
.L_x_532:
        /* <DEDUP_REMOVED lines=12> */
.L_x_535:
[----:B------:R-:W-:Y:S05]  /*14250*/  BSYNC B1 ;  /* 0x0000000000017941 */ /* 0x000fea0003800000 */
.L_x_534:
        /* <DEDUP_REMOVED lines=9> */
.L_x_537:
[----:B------:R-:W-:Y:S05]  /*142f0*/  BSYNC B1 ;  /* 0x0000000000017941 */ /* 0x000fea0003800000 */
.L_x_536:
        /* <DEDUP_REMOVED lines=9> */
.L_x_539:
[----:B------:R-:W-:Y:S05]  /*14390*/  BSYNC B1 ;  /* 0x0000000000017941 */ /* 0x000fea0003800000 */
.L_x_538:
        /* <DEDUP_REMOVED lines=11> */
.L_x_541:
[----:B------:R-:W-:Y:S05]  /*14450*/  BSYNC B1 ;  /* 0x0000000000017941 */ /* 0x000fea0003800000 */
.L_x_540:
        /* <DEDUP_REMOVED lines=12> */
.L_x_543:
[----:B------:R-:W-:Y:S05]  /*14520*/  BSYNC B1 ;  /* 0x0000000000017941 */ /* 0x000fea0003800000 */
.L_x_542:
        /* <DEDUP_REMOVED lines=9> */
.L_x_545:
[----:B------:R-:W-:Y:S05]  /*145c0*/  BSYNC B1 ;  /* 0x0000000000017941 */ /* 0x000fea0003800000 */
.L_x_544:
        /* <DEDUP_REMOVED lines=9> */
.L_x_547:
[----:B------:R-:W-:Y:S05]  /*14660*/  BSYNC B1 ;  /* 0x0000000000017941 */ /* 0x000fea0003800000 */
.L_x_546:
        /* <DEDUP_REMOVED lines=11> */
.L_x_549:
[----:B------:R-:W-:Y:S05]  /*14720*/  BSYNC B1 ;  /* 0x0000000000017941 */ /* 0x000fea0003800000 */
.L_x_548:
        /* <DEDUP_REMOVED lines=12> */
.L_x_551:
[----:B------:R-:W-:Y:S05]  /*147f0*/  BSYNC B1 ;  /* 0x0000000000017941 */ /* 0x000fea0003800000 */
.L_x_550:
        /* <DEDUP_REMOVED lines=9> */
.L_x_553:
[----:B------:R-:W-:Y:S05]  /*14890*/  BSYNC B1 ;  /* 0x0000000000017941 */ /* 0x000fea0003800000 */
.L_x_552:
        /* <DEDUP_REMOVED lines=9> */
.L_x_555:
[----:B------:R-:W-:Y:S05]  /*14930*/  BSYNC B1 ;  /* 0x0000000000017941 */ /* 0x000fea0003800000 */
.L_x_554:
        /* <DEDUP_REMOVED lines=11> */
.L_x_557:
[----:B------:R-:W-:Y:S05]  /*149f0*/  BSYNC B1 ;  /* 0x0000000000017941 */ /* 0x000fea0003800000 */
.L_x_556:
        /* <DEDUP_REMOVED lines=12> */
.L_x_559:
[----:B------:R-:W-:Y:S05]  /*14ac0*/  BSYNC B1 ;  /* 0x0000000000017941 */ /* 0x000fea0003800000 */
.L_x_558:
        /* <DEDUP_REMOVED lines=9> */
.L_x_561:
[----:B------:R-:W-:Y:S05]  /*14b60*/  BSYNC B1 ;  /* 0x0000000000017941 */ /* 0x000fea0003800000 */
.L_x_560:
        /* <DEDUP_REMOVED lines=9> */
.L_x_563:
[----:B------:R-:W-:Y:S05]  /*14c00*/  BSYNC B1 ;  /* 0x0000000000017941 */ /* 0x000fea0003800000 */
.L_x_562:
        /* <DEDUP_REMOVED lines=11> */
.L_x_565:
[----:B------:R-:W-:Y:S05]  /*14cc0*/  BSYNC B1 ;  /* 0x0000000000017941 */ /* 0x000fea0003800000 */
.L_x_564:
        /* <DEDUP_REMOVED lines=12> */
.L_x_567:
[----:B------:R-:W-:Y:S05]  /*14d90*/  BSYNC B1 ;  /* 0x0000000000017941 */ /* 0x000fea0003800000 */
.L_x_566:
        /* <DEDUP_REMOVED lines=9> */
.L_x_569:
[----:B------:R-:W-:Y:S05]  /*14e30*/  BSYNC B1 ;  /* 0x0000000000017941 */ /* 0x000fea0003800000 */
.L_x_568:
        /* <DEDUP_REMOVED lines=9> */
.L_x_571:
[----:B------:R-:W-:Y:S05]  /*14ed0*/  BSYNC B1 ;  /* 0x0000000000017941 */ /* 0x000fea0003800000 */
.L_x_570:
        /* <DEDUP_REMOVED lines=11> */
.L_x_573:
[----:B------:R-:W-:Y:S05]  /*14f90*/  BSYNC B1 ;  /* 0x0000000000017941 */ /* 0x000fea0003800000 */
.L_x_572:
        /* <DEDUP_REMOVED lines=12> */
.L_x_575:
[----:B------:R-:W-:Y:S05]  /*15060*/  BSYNC B1 ;  /* 0x0000000000017941 */ /* 0x000fea0003800000 */
.L_x_574:
        /* <DEDUP_REMOVED lines=9> */
.L_x_577:
[----:B------:R-:W-:Y:S05]  /*15100*/  BSYNC B1 ;  /* 0x0000000000017941 */ /* 0x000fea0003800000 */
.L_x_576:
        /* <DEDUP_REMOVED lines=9> */
.L_x_579:
[----:B------:R-:W-:Y:S05]  /*151a0*/  BSYNC B1 ;  /* 0x0000000000017941 */ /* 0x000fea0003800000 */
.L_x_578:
        /* <DEDUP_REMOVED lines=11> */
.L_x_581:
[----:B------:R-:W-:Y:S05]  /*15260*/  BSYNC B1 ;  /* 0x0000000000017941 */ /* 0x000fea0003800000 */
.L_x_580:
        /* <DEDUP_REMOVED lines=12> */
.L_x_583:
[----:B------:R-:W-:Y:S05]  /*15330*/  BSYNC B1 ;  /* 0x0000000000017941 */ /* 0x000fea0003800000 */
.L_x_582:
        /* <DEDUP_REMOVED lines=9> */
.L_x_585:
[----:B------:R-:W-:Y:S05]  /*153d0*/  BSYNC B1 ;  /* 0x0000000000017941 */ /* 0x000fea0003800000 */
.L_x_584:
        /* <DEDUP_REMOVED lines=9> */
.L_x_587:
[----:B------:R-:W-:Y:S05]  /*15470*/  BSYNC B1 ;  /* 0x0000000000017941 */ /* 0x000fea0003800000 */
.L_x_586:
        /* <DEDUP_REMOVED lines=11> */
.L_x_589:
[----:B------:R-:W-:Y:S05]  /*15530*/  BSYNC B1 ;  /* 0x0000000000017941 */ /* 0x000fea0003800000 */
.L_x_588:
        /* <DEDUP_REMOVED lines=12> */
.L_x_591:
[----:B------:R-:W-:Y:S05]  /*15600*/  BSYNC B1 ;  /* 0x0000000000017941 */ /* 0x000fea0003800000 */
.L_x_590:
        /* <DEDUP_REMOVED lines=9> */
.L_x_593:
[----:B------:R-:W-:Y:S05]  /*156a0*/  BSYNC B1 ;  /* 0x0000000000017941 */ /* 0x000fea0003800000 */
.L_x_592:
        /* <DEDUP_REMOVED lines=9> */
.L_x_595:
[----:B------:R-:W-:Y:S05]  /*15740*/  BSYNC B1 ;  /* 0x0000000000017941 */ /* 0x000fea0003800000 */
.L_x_594:
        /* <DEDUP_REMOVED lines=11> */
.L_x_597:
[----:B------:R-:W-:Y:S05]  /*15800*/  BSYNC B1 ;  /* 0x0000000000017941 */ /* 0x000fea0003800000 */
.L_x_596:
        /* <DEDUP_REMOVED lines=12> */
.L_x_599:
[----:B------:R-:W-:Y:S05]  /*158d0*/  BSYNC B1 ;  /* 0x0000000000017941 */ /* 0x000fea0003800000 */
.L_x_598:
        /* <DEDUP_REMOVED lines=9> */
.L_x_601:
[----:B------:R-:W-:Y:S05]  /*15970*/  BSYNC B1 ;  /* 0x0000000000017941 */ /* 0x000fea0003800000 */
.L_x_600:
[----:B-1---5:R-:W-:Y:S01]  /*15980*/  HADD2.F32 R3, -RZ, R221.H0_H0 ;  /* 0x200000ddff037230 */ /* 0x022fe20000004100 */
[----:B------:R-:W-:Y:S01]  /*15990*/  ISETP.GT.AND P2, PT, R0, 0xb8, P1 ;  /* 0x000000b80000780c */ /* 0x000fe20000f44270 */
[----:B------:R-:W-:Y:S03]  /*159a0*/  BSSY B1, `(.L_x_602) ;  /* 0x0000007000017945 */ /* 0x000fe60003800000 */
[----:B0-2-4-:R-:W-:-:S04]  /*159b0*/  FMUL R6, R3, R16 ;  /* 0x0000001003067220 */ /* 0x015fc80000400000 */
[----:B------:R-:W-:-:S05]  /*159c0*/  FFMA R6, R117, R2, R6 ;  /* 0x0000000275067223 */ /* 0x000fca0000000006 */
[----:B------:R-:W-:-:S05]  /*159d0*/  F2FP.F16.F32.PACK_AB R6, RZ, R6 ;  /* 0x00000006ff06723e */ /* 0x000fca00000000ff */
[----:B------:R0:W-:Y:S01]  /*159e0*/  @P0 STG.E.U16 desc[UR36][R4.64+0x172], R6 ;  /* 0x0001720604000986 */ /* 0x0001e2000c101524 */
[----:B------:R-:W-:Y:S05]  /*159f0*/  @!P2 BRA `(.L_x_603) ;  /* 0x000000000004a947 */ /* 0x000fea0003800000 */
[----:B------:R1:W5:Y:S02]  /*15a00*/  LDG.E.LTC128B.U16 R221, desc[UR36][R12.64+0x170] ;  /* 0x000170240cdd7981 */ /* 0x000364000c1e1520 */
.L_x_603:
[----:B------:R-:W-:Y:S05]  /*15a10*/  BSYNC B1 ;  /* 0x0000000000017941 */ /* 0x000fea0003800000 */
.L_x_602:
[----:B-----5:R-:W-:Y:S01]  /*15a20*/  HADD2.F32 R3, -RZ, R221.H0_H0 ;  /* 0x200000ddff037230 */ /* 0x020fe20000004100 */
[----:B------:R-:W-:Y:S01]  /*15a30*/  ISETP.GT.AND P1, PT, R0, 0xb9, P1 ;  /* 0x000000b90000780c */ /* 0x000fe20000f24270 */
[----:B0-----:R-:W-:Y:S01]  /*15a40*/  @P2 IMAD.MOV.U32 R4, RZ, RZ, R226 ;  /* 0x000000ffff042224 */ /* 0x001fe200078e00e2 */
        /* <DEDUP_REMOVED lines=8> */
.L_x_605:
[----:B------:R-:W-:Y:S05]  /*15ad0*/  BSYNC B1 ;  /* 0x0000000000017941 */ /* 0x000fea0003800000 */
.L_x_604:
[----:B------:R-:W-:Y:S05]  /*15ae0*/  @!P1 BRA `(.L_x_606) ;  /* 0x0000005400b49947 */ /* 0x000fea0003800000 */
[----:B-----5:R-:W-:-:S05]  /*15af0*/  HADD2.F32 R221, -RZ, R221.H0_H0 ;  /* 0x200000ddffdd7230 */ /* 0x020fca0000004100 */
[----:B------:R-:W-:-:S04]  /*15b00*/  FMUL R0, R221, R16 ;  /* 0x00000010dd007220 */ /* 0x000fc80000400000 */
[----:B------:R-:W-:-:S05]  /*15b10*/  FFMA R0, R119, R2, R0 ;  /* 0x0000000277007223 */ /* 0x000fca0000000000 */
[----:B------:R-:W-:-:S05]  /*15b20*/  F2FP.F16.F32.PACK_AB R0, RZ, R0 ;  /* 0x00000000ff00723e */ /* 0x000fca00000000ff */
[----:B------:R4:W-:Y:S01]  /*15b30*/  STG.E.U16 desc[UR36][R226.64+0x172], R0 ;  /* 0x00017200e2007986 */ /* 0x0009e2000c101524 */
[----:B------:R-:W-:Y:S05]  /*15b40*/  BRA `(.L_x_606) ;  /* 0x00000054009c7947 */ /* 0x000fea0003800000 */
.L_x_35:
[----:B------:R-:W2:Y:S01]  /*15b50*/  LDL.LU R8, [R1+0xc] ;  /* 0x00000c0001087983 */ /* 0x000ea20000300800 */
[----:B------:R-:W-:-:S03]  /*15b60*/  ULDC.64 UR4, c[0x0][0x5c0] ;  /* 0x0001700000047ab9 */ /* 0x000fc60000000a00 */
[----:B------:R-:W3:Y:S04]  /*15b70*/  LDL.LU R15, [R1+0x60] ;  /* 0x00006000010f7983 */ /* 0x000ee80000300800 */
[----:B------:R-:W4:Y:S04]  /*15b80*/  LDL.LU R14, [R1+0x64] ;  /* 0x00006400010e7983 */ /* 0x000f280000300800 */
        /* <DEDUP_REMOVED lines=18> */
[----:B------:R0:W-:Y:S04]  /*15cb0*/  STL [R1+0x228], R82 ;  /* 0x0002285201007387 */ /* 0x0001e80000100800 */
[----:B0-----:R-:W3:Y:S04]  /*15cc0*/  LDL.LU R82, [R1+0xb4] ;  /* 0x0000b40001527983 */ /* 0x001ee80000300800 */
[----:B------:R0:W-:Y:S04]  /*15cd0*/  STL [R1+0x224], R83 ;  /* 0x0002245301007387 */ /* 0x0001e80000100800 */
[----:B0-----:R-:W4:Y:S04]  /*15ce0*/  LDL.LU R83, [R1+0xbc] ;  /* 0x0000bc0001537983 */ /* 0x001f280000300800 */
        /* <DEDUP_REMOVED lines=11> */
[----:B------:R-:W-:Y:S04]  /*15da0*/  STL [R1+0x220], R84 ;  /* 0x0002205401007387 */ /* 0x000fe80000100800 */
[----:B------:R0:W-:Y:S04]  /*15db0*/  STL [R1+0x21c], R85 ;  /* 0x00021c5501007387 */ /* 0x0001e80000100800 */
[----:B0-----:R-:W4:Y:S04]  /*15dc0*/  LDL.LU R85, [R1+0xb8] ;  /* 0x0000b80001557983 */ /* 0x001f280000300800 */
        /* <DEDUP_REMOVED lines=58> */
[----:B------:R0:W-:Y:S01]  /*16170*/  STL [R1+0x1a4], R115 ;  /* 0x0001a47301007387 */ /* 0x0001e20000100800 */
[----:B------:R-:W-:-:S03]  /*16180*/  LEA R4, P0, R6, UR4, 0x1 ;  /* 0x0000000406047c11 */ /* 0x000fc6000f8008ff */
[----:B0-----:R-:W4:Y:S04]  /*16190*/  LDL.LU R115, [R1+0x134] ;  /* 0x0001340001737983 */ /* 0x001f280000300800 */
[----:B------:R0:W-:Y:S04]  /*161a0*/  STL [R1+0x1a0], R116 ;  /* 0x0001a07401007387 */ /* 0x0001e80000100800 */
[----:B0-----:R-:W4:Y:S04]  /*161b0*/  LDL.LU R116, [R1+0x138] ;  /* 0x0001380001747983 */ /* 0x001f280000300800 */
[----:B------:R0:W-:Y:S01]  /*161c0*/  STL [R1+0x19c], R117 ;  /* 0x00019c7501007387 */ /* 0x0001e20000100800 */
[----:B------:R-:W-:-:S03]  /*161d0*/  LEA.HI.X R5, R6, UR5, R10, 0x1, P0 ;  /* 0x0000000506057c11 */ /* 0x000fc600080f0c0a */
        /* <DEDUP_REMOVED lines=9> */
[----:B------:R-:W2:Y:S04]  /*16270*/  LDL.LU R6, [R1] ;  /* 0x0000000001067983 */ /* 0x000ea80000300800 */
[----:B------:R-:W3:Y:S04]  /*16280*/  LDL.LU R7, [R1+0x8] ;  /* 0x0000080001077983 */ /* 0x000ee80000300800 */
[----:B------:R-:W4:Y:S01]  /*16290*/  LDL.LU R10, [R1+0x7c] ;  /* 0x00007c00010a7983 */ /* 0x000f220000300800 */
[----:B--2---:R-:W-:-:S05]  /*162a0*/  FMUL R6, R6, R2 ;  /* 0x0000000206067220 */ /* 0x004fca0000400000 */
[----:B------:R-:W-:-:S05]  /*162b0*/  F2FP.F16.F32.PACK_AB R6, RZ, R6 ;  /* 0x00000006ff06723e */ /* 0x000fca00000000ff */
[----:B------:R0:W-:Y:S04]  /*162c0*/  @P2 STG.E.U16 desc[UR36][R4.64], R6 ;  /* 0x0000000604002986 */ /* 0x0001e8000c101524 */
[----:B0-----:R-:W2:Y:S01]  /*162d0*/  LDL.LU R6, [R1+0x4] ;  /* 0x0000040001067983 */ /* 0x001ea20000300800 */
[----:B------:R-:W-:Y:S01]  /*162e0*/  ISETP.GT.AND P0, PT, R0, 0x1, P1 ;  /* 0x000000010000780c */ /* 0x000fe20000f04270 */
[-C--:B---3--:R-:W-:Y:S01]  /*162f0*/  FMUL R7, R7, R2.reuse ;  /* 0x0000000207077220 */ /* 0x088fe20000400000 */
[----:B------:R-:W-:Y:S01]  /*16300*/  USHF.L.U32 UR5, UR8, 0x4, URZ ;  /* 0x0000000408057899 */ /* 0x000fe2000800063f */
[----:B------:R-:W-:Y:S01]  /*16310*/  FMUL R8, R8, R2 ;  /* 0x0000000208087220 */ /* 0x000fe20000400000 */
[----:B------:R-:W-:Y:S02]  /*16320*/  USHF.L.U64.HI UR4, UR8, 0x4, UR9 ;  /* 0x0000000408047899 */ /* 0x000fe40008010209 */
[----:B------:R-:W-:-:S02]  /*16330*/  F2FP.F16.F32.PACK_AB R7, RZ, R7 ;  /* 0x00000007ff07723e */ /* 0x000fc400000000ff */
[----:B------:R-:W-:Y:S02]  /*16340*/  F2FP.F16.F32.PACK_AB R8, RZ, R8 ;  /* 0x00000008ff08723e */ /* 0x000fe400000000ff */
[----:B------:R-:W-:Y:S01]  /*16350*/  PRMT R9, R7, 0x7610, R9 ;  /* 0x0000761007097816 */ /* 0x000fe20000000009 */
[----:B--2---:R-:W-:-:S05]  /*16360*/  FMUL R6, R6, R2 ;  /* 0x0000000206067220 */ /* 0x004fca0000400000 */
[----:B------:R-:W-:-:S05]  /*16370*/  F2FP.F16.F32.PACK_AB R6, RZ, R6 ;  /* 0x00000006ff06723e */ /* 0x000fca00000000ff */
[----:B------:R0:W-:Y:S01]  /*16380*/  @P0 STG.E.U16 desc[UR36][R4.64+0x2], R6 ;  /* 0x0000020604000986 */ /* 0x0001e2000c101524 */
[----:B------:R-:W-:-:S04]  /*16390*/  ISETP.GT.AND P0, PT, R3, 0x8, PT ;  /* 0x000000080300780c */ /* 0x000fc80003f04270 */
[----:B------:R-:W-:Y:S02]  /*163a0*/  ISETP.GT.AND P2, PT, R0, RZ, P0 ;  /* 0x000000ff0000720c */ /* 0x000fe40000744270 */
[----:B0-----:R-:W-:-:S04]  /*163b0*/  IADD3 R6, P3, R4, UR5, RZ ;  /* 0x0000000504067c10 */ /* 0x001fc8000ff7e0ff */
[----:B------:R-:W-:-:S07]  /*163c0*/  IADD3.X R7, R5, UR4, RZ, P3, !PT ;  /* 0x0000000405077c10 */ /* 0x000fce0009ffe4ff */
[----:B------:R0:W-:Y:S01]  /*163d0*/  @P2 STG.E.U16 desc[UR36][R6.64], R9 ;  /* 0x0000000906002986 */ /* 0x0001e2000c101524 */
[----:B------:R-:W-:-:S03]  /*163e0*/  ISETP.GT.AND P2, PT, R0, 0x1, P0 ;  /* 0x000000010000780c */ /* 0x000fc60000744270 */
[----:B0-----:R-:W2:Y:S10]  /*163f0*/  LDL.LU R9, [R1+0x58] ;  /* 0x0000580001097983 */ /* 0x001eb40000300800 */
[----:B------:R0:W-:Y:S04]  /*16400*/  @P2 STG.E.U16 desc[UR36][R6.64+0x2], R8 ;  /* 0x0000020806002986 */ /* 0x0001e8000c101524 */
[----:B0-----:R-:W3:Y:S01]  /*16410*/  LDL.LU R8, [R1+0x10] ;  /* 0x0000100001087983 */ /* 0x001ee20000300800 */
[----:B------:R-:W-:Y:S01]  /*16420*/  ISETP.GT.AND P2, PT, R0, 0x8, P1 ;  /* 0x000000080000780c */ /* 0x000fe20000f44270 */
[----:B---3--:R-:W-:-:S05]  /*16430*/  FMUL R8, R8, R2 ;  /* 0x0000000208087220 */ /* 0x008fca0000400000 */
[----:B------:R-:W-:-:S07]  /*16440*/  F2FP.F16.F32.PACK_AB R8, RZ, R8 ;  /* 0x00000008ff08723e */ /* 0x000fce00000000ff */
        /* <DEDUP_REMOVED lines=83> */
[-C--:B--2---:R-:W-:Y:S01]  /*16980*/  FMUL R9, R9, R2.reuse ;  /* 0x0000000209097220 */ /* 0x084fe20000400000 */
[----:B------:R-:W-:-:S04]  /*16990*/  FMUL R237, R82, R2 ;  /* 0x0000000252ed7220 */ /* 0x000fc80000400000 */
[----:B------:R-:W-:Y:S01]  /*169a0*/  F2FP.F16.F32.PACK_AB R9, RZ, R9 ;  /* 0x00000009ff09723e */ /* 0x000fe200000000ff */
[----:B----4-:R-:W-:-:S03]  /*169b0*/  FMUL R236, R83, R2 ;  /* 0x0000000253ec7220 */ /* 0x010fc60000400000 */
[----:B------:R-:W-:Y:S01]  /*169c0*/  PRMT R84, R9, 0x7610, R84 ;  /* 0x0000761009547816 */ /* 0x000fe20000000054 */
[----:B---3--:R-:W-:-:S05]  /*169d0*/  FMUL R8, R8, R2 ;  /* 0x0000000208087220 */ /* 0x008fca0000400000 */
[----:B------:R-:W-:-:S05]  /*169e0*/  F2FP.F16.F32.PACK_AB R8, RZ, R8 ;  /* 0x00000008ff08723e */ /* 0x000fca00000000ff */
[----:B------:R0:W-:Y:S04]  /*169f0*/  @P2 STG.E.U16 desc[UR36][R4.64+0x52], R8 ;  /* 0x0000520804002986 */ /* 0x0001e8000c101524 */
[----:B0-----:R-:W2:Y:S01]  /*16a00*/  LDL.LU R8, [R1+0x5c] ;  /* 0x00005c0001087983 */ /* 0x001ea20000300800 */
[----:B------:R-:W-:Y:S01]  /*16a10*/  ISETP.GT.AND P5, PT, R0, 0x30, P1 ;  /* 0x000000300000780c */ /* 0x000fe20000fa4270 */
[-C--:B------:R-:W-:Y:S01]  /*16a20*/  FMUL R15, R15, R2.reuse ;  /* 0x000000020f0f7220 */ /* 0x080fe20000400000 */
[-C--:B------:R-:W-:Y:S01]  /*16a30*/  FMUL R14, R14, R2.reuse ;  /* 0x000000020e0e7220 */ /* 0x080fe20000400000 */
[----:B------:R-:W3:Y:S01]  /*16a40*/  LDL.LU R82, [R1+0x228] ;  /* 0x0002280001527983 */ /* 0x000ee20000300800 */
[-C--:B------:R-:W-:Y:S01]  /*16a50*/  FMUL R13, R13, R2.reuse ;  /* 0x000000020d0d7220 */ /* 0x080fe20000400000 */
[-C--:B------:R-:W-:Y:S01]  /*16a60*/  FMUL R12, R12, R2.reuse ;  /* 0x000000020c0c7220 */ /* 0x080fe20000400000 */
[-C--:B------:R-:W-:Y:S01]  /*16a70*/  FMUL R11, R11, R2.reuse ;  /* 0x000000020b0b7220 */ /* 0x080fe20000400000 */
[----:B------:R-:W4:Y:S01]  /*16a80*/  LDL.LU R83, [R1+0x224] ;  /* 0x0002240001537983 */ /* 0x000f220000300800 */
[-C--:B------:R-:W-:Y:S01]  /*16a90*/  FMUL R221, R221, R2.reuse ;  /* 0x00000002dddd7220 */ /* 0x080fe20000400000 */
[-C--:B------:R-:W-:Y:S01]  /*16aa0*/  FMUL R223, R223, R2.reuse ;  /* 0x00000002dfdf7220 */ /* 0x080fe20000400000 */
[-C--:B------:R-:W-:Y:S01]  /*16ab0*/  FMUL R10, R10, R2.reuse ;  /* 0x000000020a0a7220 */ /* 0x080fe20000400000 */
[----:B------:R-:W3:Y:S01]  /*16ac0*/  LDL.LU R9, [R1+0x17c] ;  /* 0x00017c0001097983 */ /* 0x000ee20000300800 */
[----:B------:R-:W-:Y:S01]  /*16ad0*/  ISETP.GT.AND P2, PT, R0, 0x28, P0 ;  /* 0x000000280000780c */ /* 0x000fe20000744270 */
[-C--:B------:R-:W-:Y:S01]  /*16ae0*/  FMUL R222, R222, R2.reuse ;  /* 0x00000002dede7220 */ /* 0x080fe20000400000 */
[C---:B------:R-:W-:Y:S01]  /*16af0*/  ISETP.GT.AND P4, PT, R0.reuse, 0x29, P0 ;  /* 0x000000290000780c */ /* 0x040fe20000784270 */
[-C--:B------:R-:W-:Y:S01]  /*16b00*/  FMUL R225, R225, R2.reuse ;  /* 0x00000002e1e17220 */ /* 0x080fe20000400000 */
[----:B------:R-:W-:Y:S01]  /*16b10*/  F2FP.F16.F32.PACK_AB R15, RZ, R15 ;  /* 0x0000000fff0f723e */ /* 0x000fe200000000ff */
[-C--:B------:R-:W-:Y:S01]  /*16b20*/  FMUL R227, R227, R2.reuse ;  /* 0x00000002e3e37220 */ /* 0x080fe20000400000 */
[----:B------:R-:W-:Y:S01]  /*16b30*/  ISETP.GT.AND P3, PT, R0, 0x31, P1 ;  /* 0x000000310000780c */ /* 0x000fe20000f64270 */
[-C--:B------:R-:W-:Y:S01]  /*16b40*/  FMUL R224, R224, R2.reuse ;  /* 0x00000002e0e07220 */ /* 0x080fe20000400000 */
[-C--:B------:R-:W-:Y:S01]  /*16b50*/  FMUL R226, R226, R2.reuse ;  /* 0x00000002e2e27220 */ /* 0x080fe20000400000 */
[-C--:B------:R-:W-:Y:S01]  /*16b60*/  FMUL R229, R229, R2.reuse ;  /* 0x00000002e5e57220 */ /* 0x080fe20000400000 */
[-C--:B------:R-:W-:Y:S01]  /*16b70*/  FMUL R231, R231, R2.reuse ;  /* 0x00000002e7e77220 */ /* 0x080fe20000400000 */
[-C--:B------:R-:W-:Y:S01]  /*16b80*/  FMUL R228, R228, R2.reuse ;  /* 0x00000002e4e47220 */ /* 0x080fe20000400000 */
[-C--:B------:R-:W-:Y:S01]  /*16b90*/  FMUL R230, R230, R2.reuse ;  /* 0x00000002e6e67220 */ /* 0x080fe20000400000 */
[----:B------:R-:W-:Y:S01]  /*16ba0*/  @P2 STG.E.U16 desc[UR36][R6.64+0x50], R84 ;  /* 0x0000505406002986 */ /* 0x000fe2000c101524 */
[----:B------:R-:W-:Y:S01]  /*16bb0*/  ISETP.GT.AND P2, PT, R0, 0x38, P1 ;  /* 0x000000380000780c */ /* 0x000fe20000f44270 */
[----:B------:R-:W-:Y:S01]  /*16bc0*/  FMUL R233, R233, R2 ;  /* 0x00000002e9e97220 */ /* 0x000fe20000400000 */
[----:B------:R-:W-:Y:S01]  /*16bd0*/  F2FP.F16.F32.PACK_AB R14, RZ, R14 ;  /* 0x0000000eff0e723e */ /* 0x000fe200000000ff */
[-C--:B------:R-:W-:Y:S01]  /*16be0*/  FMUL R235, R235, R2.reuse ;  /* 0x00000002ebeb7220 */ /* 0x080fe20000400000 */
[----:B------:R-:W-:Y:S01]  /*16bf0*/  F2FP.F16.F32.PACK_AB R13, RZ, R13 ;  /* 0x0000000dff0d723e */ /* 0x000fe200000000ff */
[----:B------:R-:W-:Y:S01]  /*16c00*/  FMUL R232, R232, R2 ;  /* 0x00000002e8e87220 */ /* 0x000fe20000400000 */
[----:B------:R-:W-:Y:S01]  /*16c10*/  F2FP.F16.F32.PACK_AB R12, RZ, R12 ;  /* 0x0000000cff0c723e */ /* 0x000fe200000000ff */
[----:B------:R-:W-:Y:S01]  /*16c20*/  FMUL R234, R234, R2 ;  /* 0x00000002eaea7220 */ /* 0x000fe20000400000 */
[----:B------:R-:W-:-:S02]  /*16c30*/  F2FP.F16.F32.PACK_AB R11, RZ, R11 ;  /* 0x0000000bff0b723e */ /* 0x000fc400000000ff */
[----:B------:R-:W-:Y:S01]  /*16c40*/  F2FP.F16.F32.PACK_AB R221, RZ, R221 ;  /* 0x000000ddffdd723e */ /* 0x000fe200000000ff */
[-C--:B------:R-:W-:Y:S01]  /*16c50*/  FMUL R85, R85, R2.reuse ;  /* 0x0000000255557220 */ /* 0x080fe20000400000 */
[----:B------:R-:W-:Y:S01]  /*16c60*/  F2FP.F16.F32.PACK_AB R223, RZ, R223 ;  /* 0x000000dfffdf723e */ /* 0x000fe200000000ff */
[----:B------:R-:W-:Y:S01]  /*16c70*/  FMUL R86, R86, R2 ;  /* 0x0000000256567220 */ /* 0x000fe20000400000 */
[----:B------:R-:W-:Y:S01]  /*16c80*/  F2FP.F16.F32.PACK_AB R10, RZ, R10 ;  /* 0x0000000aff0a723e */ /* 0x000fe200000000ff */
[----:B------:R-:W-:Y:S01]  /*16c90*/  FMUL R87, R87, R2 ;  /* 0x0000000257577220 */ /* 0x000fe20000400000 */
[----:B------:R-:W-:Y:S01]  /*16ca0*/  F2FP.F16.F32.PACK_AB R222, RZ, R222 ;  /* 0x000000deffde723e */ /* 0x000fe200000000ff */
[-C--:B------:R-:W-:Y:S01]  /*16cb0*/  FMUL R88, R88, R2.reuse ;  /* 0x0000000258587220 */ /* 0x080fe20000400000 */
        /* <DEDUP_REMOVED lines=25> */
[----:B------:R-:W-:Y:S01]  /*16e50*/  FMUL R101, R101, R2 ;  /* 0x0000000265657220 */ /* 0x000fe20000400000 */
[----:B------:R-:W-:Y:S01]  /*16e60*/  F2FP.F16.F32.PACK_AB R236, RZ, R236 ;  /* 0x000000ecffec723e */ /* 0x000fe200000000ff */
[-C--:B------:R-:W-:Y:S01]  /*16e70*/  FMUL R102, R102, R2.reuse ;  /* 0x0000000266667220 */ /* 0x080fe20000400000 */
        /* <DEDUP_REMOVED lines=24> */
[-C--:B--2---:R-:W-:Y:S01]  /*17000*/  FMUL R8, R8, R2.reuse ;  /* 0x0000000208087220 */ /* 0x084fe20000400000 */
[-C--:B------:R-:W-:Y:S01]  /*17010*/  FMUL R23, R23, R2.reuse ;  /* 0x0000000217177220 */ /* 0x080fe20000400000 */
[-C--:B------:R-:W-:Y:S01]  /*17020*/  FMUL R216, R216, R2.reuse ;  /* 0x00000002d8d87220 */ /* 0x080fe20000400000 */
[-C--:B------:R-:W-:Y:S01]  /*17030*/  FMUL R217, R217, R2.reuse ;  /* 0x00000002d9d97220 */ /* 0x080fe20000400000 */
[----:B------:R-:W-:Y:S01]  /*17040*/  FMUL R218, R218, R2 ;  /* 0x00000002dada7220 */ /* 0x000fe20000400000 */
[----:B------:R-:W-:Y:S01]  /*17050*/  F2FP.F16.F32.PACK_AB R8, RZ, R8 ;  /* 0x00000008ff08723e */ /* 0x000fe200000000ff */
[-C--:B------:R-:W-:Y:S01]  /*17060*/  FMUL R219, R219, R2.reuse ;  /* 0x00000002dbdb7220 */ /* 0x080fe20000400000 */
[-C--:B------:R-:W-:Y:S01]  /*17070*/  FMUL R220, R220, R2.reuse ;  /* 0x00000002dcdc7220 */ /* 0x080fe20000400000 */
[----:B------:R-:W-:Y:S01]  /*17080*/  USHF.L.U64.HI UR11, UR8, 0x8, UR9 ;  /* 0x00000008080b7899 */ /* 0x000fe20008010209 */
[----:B------:R-:W-:Y:S01]  /*17090*/  FMUL R120, R120, R2 ;  /* 0x0000000278787220 */ /* 0x000fe20000400000 */
[----:B------:R0:W-:Y:S01]  /*170a0*/  @P4 STG.E.U16 desc[UR36][R6.64+0x52], R8 ;  /* 0x0000520806004986 */ /* 0x0001e2000c101524 */
[----:B------:R-:W-:-:S03]  /*170b0*/  ISETP.GT.AND P4, PT, R0, 0x30, P0 ;  /* 0x000000300000780c */ /* 0x000fc60000784270 */
[----:B------:R-:W-:Y:S01]  /*170c0*/  @P5 STG.E.U16 desc[UR36][R4.64+0x60], R15 ;  /* 0x0000600f04005986 */ /* 0x000fe2000c101524 */
[----:B------:R-:W-:-:S03]  /*170d0*/  ISETP.GT.AND P5, PT, R0, 0x31, P0 ;  /* 0x000000310000780c */ /* 0x000fc600007a4270 */
[----:B------:R-:W-:Y:S01]  /*170e0*/  @P3 STG.E.U16 desc[UR36][R4.64+0x62], R14 ;  /* 0x0000620e04003986 */ /* 0x000fe2000c101524 */
[----:B------:R-:W-:Y:S01]  /*170f0*/  ISETP.GT.AND P3, PT, R0, 0x39, P1 ;  /* 0x000000390000780c */ /* 0x000fe20000f64270 */
[-C--:B---3--:R-:W-:Y:S01]  /*17100*/  FMUL R9, R9, R2.reuse ;  /* 0x0000000209097220 */ /* 0x088fe20000400000 */
[-C--:B------:R-:W-:Y:S01]  /*17110*/  FMUL R121, R121, R2.reuse ;  /* 0x0000000279797220 */ /* 0x080fe20000400000 */
[-C--:B------:R-:W-:Y:S01]  /*17120*/  FMUL R122, R122, R2.reuse ;  /* 0x000000027a7a7220 */ /* 0x080fe20000400000 */
[----:B------:R-:W-:Y:S01]  /*17130*/  FMUL R123, R123, R2 ;  /* 0x000000027b7b7220 */ /* 0x000fe20000400000 */
[----:B------:R-:W-:Y:S01]  /*17140*/  @P4 STG.E.U16 desc[UR36][R6.64+0x60], R13 ;  /* 0x0000600d06004986 */ /* 0x000fe2000c101524 */
[----:B------:R-:W-:-:S03]  /*17150*/  ISETP.GT.AND P4, PT, R0, 0x38, P0 ;  /* 0x000000380000780c */ /* 0x000fc60000784270 */
        /* <DEDUP_REMOVED lines=8> */
[----:B------:R1:W-:Y:S01]  /*171e0*/  @P5 STG.E.U16 desc[UR36][R6.64+0x72], R10 ;  /* 0x0000720a06005986 */ /* 0x0003e2000c101524 */
        /* <DEDUP_REMOVED lines=24> */
[C---:B------:R-:W-:Y:S02]  /*17370*/  ISETP.GT.AND P5, PT, R0.reuse, 0x59, P0 ;  /* 0x000000590000780c */ /* 0x040fe400007a4270 */
[----:B0-----:R-:W-:Y:S01]  /*17380*/  F2FP.F16.F32.PACK_AB R8, RZ, R85 ;  /* 0x00000055ff08723e */ /* 0x001fe200000000ff */
[----:B------:R-:W-:Y:S01]  /*17390*/  @P2 STG.E.U16 desc[UR36][R4.64+0xb0], R234 ;  /* 0x0000b0ea04002986 */ /* 0x000fe2000c101524 */
[----:B------:R-:W-:Y:S02]  /*173a0*/  ISETP.GT.AND P2, PT, R0, 0x60, P1 ;  /* 0x000000600000780c */ /* 0x000fe40000f44270 */
[----:B-1----:R-:W-:Y:S01]  /*173b0*/  PRMT R10, R8, 0x7610, R10 ;  /* 0x00007610080a7816 */ /* 0x002fe2000000000a */
[----:B------:R-:W-:Y:S01]  /*173c0*/  FMUL R124, R124, R2 ;  /* 0x000000027c7c7220 */ /* 0x000fe20000400000 */
[----:B------:R-:W-:Y:S01]  /*173d0*/  F2FP.F16.F32.PACK_AB R8, RZ, R86 ;  /* 0x00000056ff08723e */ /* 0x000fe200000000ff */
[----:B------:R-:W-:Y:S01]  /*173e0*/  @P3 STG.E.U16 desc[UR36][R4.64+0xb2], R237 ;  /* 0x0000b2ed04003986 */ /* 0x000fe2000c101524 */
[----:B------:R-:W-:-:S03]  /*173f0*/  ISETP.GT.AND P3, PT, R0, 0x61, P1 ;  /* 0x000000610000780c */ /* 0x000fc60000f64270 */
[----:B------:R0:W-:Y:S01]  /*17400*/  @P4 STG.E.U16 desc[UR36][R6.64+0xb0], R10 ;  /* 0x0000b00a06004986 */ /* 0x0001e2000c101524 */
[----:B------:R-:W-:-:S03]  /*17410*/  ISETP.GT.AND P4, PT, R0, 0x60, P0 ;  /* 0x000000600000780c */ /* 0x000fc60000784270 */
[----:B------:R-:W-:Y:S01]  /*17420*/  @P5 STG.E.U16 desc[UR36][R6.64+0xb2], R236 ;  /* 0x0000b2ec06005986 */ /* 0x000fe2000c101524 */
[----:B------:R-:W-:Y:S01]  /*17430*/  ISETP.GT.AND P5, PT, R0, 0x61, P0 ;  /* 0x000000610000780c */ /* 0x000fe200007a4270 */
[-C--:B------:R-:W-:Y:S01]  /*17440*/  FMUL R125, R125, R2.reuse ;  /* 0x000000027d7d7220 */ /* 0x080fe20000400000 */
[-C--:B------:R-:W-:Y:S01]  /*17450*/  FMUL R126, R126, R2.reuse ;  /* 0x000000027e7e7220 */ /* 0x080fe20000400000 */
[-C--:B------:R-:W-:Y:S01]  /*17460*/  FMUL R127, R127, R2.reuse ;  /* 0x000000027f7f7220 */ /* 0x080fe20000400000 */
[-C--:B------:R-:W-:Y:S01]  /*17470*/  FMUL R129, R129, R2.reuse ;  /* 0x0000000281817220 */ /* 0x080fe20000400000 */
[-C--:B------:R-:W-:Y:S01]  /*17480*/  FMUL R128, R128, R2.reuse ;  /* 0x0000000280807220 */ /* 0x080fe20000400000 */
[-C--:B------:R-:W-:Y:S01]  /*17490*/  FMUL R130, R130, R2.reuse ;  /* 0x0000000282827220 */ /* 0x080fe20000400000 */
[----:B0-----:R-:W-:Y:S01]  /*174a0*/  PRMT R10, R8, 0x7610, R10 ;  /* 0x00007610080a7816 */ /* 0x001fe2000000000a */
[-C--:B------:R-:W-:Y:S01]  /*174b0*/  FMUL R131, R131, R2.reuse ;  /* 0x0000000283837220 */ /* 0x080fe20000400000 */
[----:B------:R-:W-:Y:S01]  /*174c0*/  F2FP.F16.F32.PACK_AB R8, RZ, R87 ;  /* 0x00000057ff08723e */ /* 0x000fe200000000ff */
[-C--:B------:R-:W-:Y:S01]  /*174d0*/  FMUL R133, R133, R2.reuse ;  /* 0x0000000285857220 */ /* 0x080fe20000400000 */
[----:B------:R-:W-:Y:S01]  /*174e0*/  FMUL R132, R132, R2 ;  /* 0x0000000284847220 */ /* 0x000fe20000400000 */
[----:B------:R0:W-:Y:S01]  /*174f0*/  @P2 STG.E.U16 desc[UR36][R4.64+0xc0], R10 ;  /* 0x0000c00a04002986 */ /* 0x0001e2000c101524 */
[----:B------:R-:W-:-:S02]  /*17500*/  ISETP.GT.AND P2, PT, R0, 0x68, P1 ;  /* 0x000000680000780c */ /* 0x000fc40000f44270 */
[----:B------:R-:W-:Y:S01]  /*17510*/  PRMT R11, R8, 0x7610, R11 ;  /* 0x00007610080b7816 */ /* 0x000fe2000000000b */
[-C--:B------:R-:W-:Y:S01]  /*17520*/  FMUL R134, R134, R2.reuse ;  /* 0x0000000286867220 */ /* 0x080fe20000400000 */
[----:B------:R-:W-:Y:S01]  /*17530*/  F2FP.F16.F32.PACK_AB R8, RZ, R89 ;  /* 0x00000059ff08723e */ /* 0x000fe200000000ff */
[-C--:B------:R-:W-:Y:S01]  /*17540*/  FMUL R135, R135, R2.reuse ;  /* 0x0000000287877220 */ /* 0x080fe20000400000 */
[-C--:B------:R-:W-:Y:S01]  /*17550*/  FMUL R137, R137, R2.reuse ;  /* 0x0000000289897220 */ /* 0x080fe20000400000 */
[-C--:B------:R-:W-:Y:S01]  /*17560*/  FMUL R136, R136, R2.reuse ;  /* 0x0000000288887220 */ /* 0x080fe20000400000 */
[-C--:B------:R-:W-:Y:S01]  /*17570*/  FMUL R138, R138, R2.reuse ;  /* 0x000000028a8a7220 */ /* 0x080fe20000400000 */
[-C--:B------:R-:W-:Y:S01]  /*17580*/  FMUL R139, R139, R2.reuse ;  /* 0x000000028b8b7220 */ /* 0x080fe20000400000 */
[----:B------:R-:W-:Y:S01]  /*17590*/  FMUL R141, R141, R2 ;  /* 0x000000028d8d7220 */ /* 0x000fe20000400000 */
[----:B0-----:R-:W-:Y:S01]  /*175a0*/  F2FP.F16.F32.PACK_AB R10, RZ, R88 ;  /* 0x00000058ff0a723e */ /* 0x001fe200000000ff */
[----:B------:R-:W-:Y:S03]  /*175b0*/  @P3 STG.E.U16 desc[UR36][R4.64+0xc2], R11 ;  /* 0x0000c20b04003986 */ /* 0x000fe6000c101524 */
[----:B------:R-:W-:Y:S01]  /*175c0*/  PRMT R12, R10, 0x7610, R12 ;  /* 0x000076100a0c7816 */ /* 0x000fe2000000000c */
[-C--:B------:R-:W-:Y:S01]  /*175d0*/  FMUL R140, R140, R2.reuse ;  /* 0x000000028c8c7220 */ /* 0x080fe20000400000 */
[----:B------:R-:W-:Y:S01]  /*175e0*/  ISETP.GT.AND P3, PT, R0, 0x69, P1 ;  /* 0x000000690000780c */ /* 0x000fe20000f64270 */
[----:B------:R-:W-:Y:S01]  /*175f0*/  FMUL R142, R142, R2 ;  /* 0x000000028e8e7220 */ /* 0x000fe20000400000 */
[----:B------:R-:W-:Y:S01]  /*17600*/  F2FP.F16.F32.PACK_AB R10, RZ, R90 ;  /* 0x0000005aff0a723e */ /* 0x000fe200000000ff */
[----:B------:R-:W-:Y:S01]  /*17610*/  @P4 STG.E.U16 desc[UR36][R6.64+0xc0], R12 ;  /* 0x0000c00c06004986 */ /* 0x000fe2000c101524 */
[----:B------:R-:W-:-:S03]  /*17620*/  ISETP.GT.AND P4, PT, R0, 0x68, P0 ;  /* 0x000000680000780c */ /* 0x000fc60000784270 */
[----:B------:R0:W-:Y:S01]  /*17630*/  @P5 STG.E.U16 desc[UR36][R6.64+0xc2], R8 ;  /* 0x0000c20806005986 */ /* 0x0001e2000c101524 */
[----:B------:R-:W-:-:S03]  /*17640*/  ISETP.GT.AND P5, PT, R0, 0x69, P0 ;  /* 0x000000690000780c */ /* 0x000fc600007a4270 */
[----:B------:R1:W-:Y:S01]  /*17650*/  @P2 STG.E.U16 desc[UR36][R4.64+0xd0], R10 ;  /* 0x0000d00a04002986 */ /* 0x0003e2000c101524 */
[----:B------:R-:W-:Y:S01]  /*17660*/  ISETP.GT.AND P2, PT, R0, 0x70, P1 ;  /* 0x000000700000780c */ /* 0x000fe20000f44270 */
[-C--:B------:R-:W-:Y:S01]  /*17670*/  FMUL R143, R143, R2.reuse ;  /* 0x000000028f8f7220 */ /* 0x080fe20000400000 */
[-C--:B------:R-:W-:Y:S01]  /*17680*/  FMUL R145, R145, R2.reuse ;  /* 0x0000000291917220 */ /* 0x080fe20000400000 */
[-C--:B------:R-:W-:Y:S01]  /*17690*/  FMUL R144, R144, R2.reuse ;  /* 0x0000000290907220 */ /* 0x080fe20000400000 */
[-C--:B------:R-:W-:Y:S01]  /*176a0*/  FMUL R146, R146, R2.reuse ;  /* 0x0000000292927220 */ /* 0x080fe20000400000 */
[-C--:B------:R-:W-:Y:S01]  /*176b0*/  FMUL R147, R147, R2.reuse ;  /* 0x0000000293937220 */ /* 0x080fe20000400000 */
[-C--:B------:R-:W-:Y:S01]  /*176c0*/  FMUL R149, R149, R2.reuse ;  /* 0x0000000295957220 */ /* 0x080fe20000400000 */
[----:B0-----:R-:W-:Y:S01]  /*176d0*/  F2FP.F16.F32.PACK_AB R8, RZ, R91 ;  /* 0x0000005bff08723e */ /* 0x001fe200000000ff */
[-C--:B------:R-:W-:Y:S01]  /*176e0*/  FMUL R148, R148, R2.reuse ;  /* 0x0000000294947220 */ /* 0x080fe20000400000 */
[-C--:B------:R-:W-:Y:S01]  /*176f0*/  FMUL R150, R150, R2.reuse ;  /* 0x0000000296967220 */ /* 0x080fe20000400000 */
[----:B------:R-:W-:Y:S01]  /*17700*/  FMUL R151, R151, R2 ;  /* 0x0000000297977220 */ /* 0x000fe20000400000 */
[----:B-1----:R-:W-:Y:S01]  /*17710*/  F2FP.F16.F32.PACK_AB R10, RZ, R92 ;  /* 0x0000005cff0a723e */ /* 0x002fe200000000ff */
[-C--:B------:R-:W-:Y:S01]  /*17720*/  FMUL R153, R153, R2.reuse ;  /* 0x0000000299997220 */ /* 0x080fe20000400000 */
[----:B------:R-:W-:Y:S01]  /*17730*/  PRMT R11, R8, 0x7610, R11 ;  /* 0x00007610080b7816 */ /* 0x000fe2000000000b */
[-C--:B------:R-:W-:Y:S01]  /*17740*/  FMUL R152, R152, R2.reuse ;  /* 0x0000000298987220 */ /* 0x080fe20000400000 */
[----:B------:R-:W-:Y:S01]  /*17750*/  PRMT R12, R10, 0x7610, R12 ;  /* 0x000076100a0c7816 */ /* 0x000fe2000000000c */
[----:B------:R-:W-:Y:S01]  /*17760*/  FMUL R154, R154, R2 ;  /* 0x000000029a9a7220 */ /* 0x000fe20000400000 */
[----:B------:R-:W-:Y:S01]  /*17770*/  F2FP.F16.F32.PACK_AB R8, RZ, R93 ;  /* 0x0000005dff08723e */ /* 0x000fe200000000ff */
[----:B------:R-:W-:Y:S01]  /*17780*/  @P3 STG.E.U16 desc[UR36][R4.64+0xd2], R11 ;  /* 0x0000d20b04003986 */ /* 0x000fe2000c101524 */
[----:B------:R-:W-:-:S02]  /*17790*/  ISETP.GT.AND P3, PT, R0, 0x71, P1 ;  /* 0x000000710000780c */ /* 0x000fc40000f64270 */
        /* <DEDUP_REMOVED lines=53> */
[----:B------:R-:W-:Y:S04]  /*17af0*/  @P4 STG.E.U16 desc[UR36][R6.64+0xf0], R12 ;  /* 0x0000f00c06004986 */ /* 0x000fe8000c101524 */
        /* <DEDUP_REMOVED lines=13> */
[-C--:B------:R-:W-:Y:S01]  /*17bd0*/  FMUL R187, R187, R2.reuse ;  /* 0x00000002bbbb7220 */ /* 0x080fe20000400000 */
[----:B-1----:R-:W-:Y:S01]  /*17be0*/  PRMT R10, R8, 0x7610, R10 ;  /* 0x00007610080a7816 */ /* 0x002fe2000000000a */
[-C--:B------:R-:W-:Y:S01]  /*17bf0*/  FMUL R189, R189, R2.reuse ;  /* 0x00000002bdbd7220 */ /* 0x080fe20000400000 */
[----:B------:R-:W-:Y:S01]  /*17c00*/  ISETP.GT.AND P2, PT, R0, 0x88, P1 ;  /* 0x000000880000780c */ /* 0x000fe20000f44270 */
[----:B------:R-:W-:Y:S01]  /*17c10*/  FMUL R188, R188, R2 ;  /* 0x00000002bcbc7220 */ /* 0x000fe20000400000 */
[----:B------:R-:W-:Y:S01]  /*17c20*/  F2FP.F16.F32.PACK_AB R12, RZ, R104 ;  /* 0x00000068ff0c723e */ /* 0x000fe200000000ff */
[----:B------:R0:W-:Y:S01]  /*17c30*/  @P3 STG.E.U16 desc[UR36][R4.64+0x102], R10 ;  /* 0x0001020a04003986 */ /* 0x0001e2000c101524 */
[----:B------:R-:W-:-:S02]  /*17c40*/  ISETP.GT.AND P3, PT, R0, 0x89, P1 ;  /* 0x000000890000780c */ /* 0x000fc40000f64270 */
[----:B------:R-:W-:Y:S01]  /*17c50*/  PRMT R8, R12, 0x7610, R8 ;  /* 0x000076100c087816 */ /* 0x000fe20000000008 */
[-C--:B------:R-:W-:Y:S01]  /*17c60*/  FMUL R190, R190, R2.reuse ;  /* 0x00000002bebe7220 */ /* 0x080fe20000400000 */
[----:B------:R-:W-:Y:S01]  /*17c70*/  F2FP.F16.F32.PACK_AB R11, RZ, R105 ;  /* 0x00000069ff0b723e */ /* 0x000fe200000000ff */
[----:B------:R-:W-:Y:S01]  /*17c80*/  FMUL R191, R191, R2 ;  /* 0x00000002bfbf7220 */ /* 0x000fe20000400000 */
[----:B------:R-:W-:Y:S01]  /*17c90*/  F2FP.F16.F32.PACK_AB R12, RZ, R107 ;  /* 0x0000006bff0c723e */ /* 0x000fe200000000ff */
[----:B------:R1:W-:Y:S01]  /*17ca0*/  @P4 STG.E.U16 desc[UR36][R6.64+0x100], R8 ;  /* 0x0001000806004986 */ /* 0x0003e2000c101524 */
[----:B------:R-:W-:Y:S02]  /*17cb0*/  ISETP.GT.AND P4, PT, R0, 0x88, P0 ;  /* 0x000000880000780c */ /* 0x000fe40000784270 */
[----:B0-----:R-:W-:Y:S01]  /*17cc0*/  F2FP.F16.F32.PACK_AB R10, RZ, R106 ;  /* 0x0000006aff0a723e */ /* 0x001fe200000000ff */
[----:B------:R0:W-:Y:S01]  /*17cd0*/  @P5 STG.E.U16 desc[UR36][R6.64+0x102], R11 ;  /* 0x0001020b06005986 */ /* 0x0001e2000c101524 */
[----:B------:R-:W-:-:S02]  /*17ce0*/  PRMT R14, R12, 0x7610, R14 ;  /* 0x000076100c0e7816 */ /* 0x000fc4000000000e */
[C---:B------:R-:W-:Y:S01]  /*17cf0*/  ISETP.GT.AND P5, PT, R0.reuse, 0x89, P0 ;  /* 0x000000890000780c */ /* 0x040fe200007a4270 */
[----:B------:R2:W-:Y:S01]  /*17d00*/  @P2 STG.E.U16 desc[UR36][R4.64+0x110], R10 ;  /* 0x0001100a04002986 */ /* 0x0005e2000c101524 */
[C---:B------:R-:W-:Y:S02]  /*17d10*/  ISETP.GT.AND P2, PT, R0.reuse, 0x90, P1 ;  /* 0x000000900000780c */ /* 0x040fe40000f44270 */
[----:B------:R-:W-:Y:S01]  /*17d20*/  F2FP.F16.F32.PACK_AB R13, RZ, R108 ;  /* 0x0000006cff0d723e */ /* 0x000fe200000000ff */
[----:B------:R3:W-:Y:S01]  /*17d30*/  @P3 STG.E.U16 desc[UR36][R4.64+0x112], R14 ;  /* 0x0001120e04003986 */ /* 0x0007e2000c101524 */
[----:B------:R-:W-:Y:S02]  /*17d40*/  ISETP.GT.AND P3, PT, R0, 0x91, P1 ;  /* 0x000000910000780c */ /* 0x000fe40000f64270 */
[----:B-1----:R-:W-:Y:S01]  /*17d50*/  PRMT R8, R13, 0x7610, R8 ;  /* 0x000076100d087816 */ /* 0x002fe20000000008 */
[----:B------:R-:W-:Y:S01]  /*17d60*/  FMUL R193, R193, R2 ;  /* 0x00000002c1c17220 */ /* 0x000fe20000400000 */
[----:B0-----:R-:W-:Y:S01]  /*17d70*/  F2FP.F16.F32.PACK_AB R11, RZ, R110 ;  /* 0x0000006eff0b723e */ /* 0x001fe200000000ff */
[----:B------:R-:W-:Y:S01]  /*17d80*/  FMUL R192, R192, R2 ;  /* 0x00000002c0c07220 */ /* 0x000fe20000400000 */
[----:B------:R-:W-:Y:S01]  /*17d90*/  F2FP.F16.F32.PACK_AB R12, RZ, R109 ;  /* 0x0000006dff0c723e */ /* 0x000fe200000000ff */
[----:B------:R-:W4:Y:S01]  /*17da0*/  LDL.LU R84, [R1+0x220] ;  /* 0x0002200001547983 */ /* 0x000f220000300800 */
[----:B--2---:R-:W-:-:S02]  /*17db0*/  F2FP.F16.F32.PACK_AB R10, RZ, R111 ;  /* 0x0000006fff0a723e */ /* 0x004fc400000000ff */
[----:B------:R-:W-:Y:S01]  /*17dc0*/  PRMT R13, R11, 0x7610, R13 ;  /* 0x000076100b0d7816 */ /* 0x000fe2000000000d */
[----:B------:R0:W-:Y:S01]  /*17dd0*/  @P4 STG.E.U16 desc[UR36][R6.64+0x110], R8 ;  /* 0x0001100806004986 */ /* 0x0001e2000c101524 */
[----:B------:R-:W-:Y:S02]  /*17de0*/  ISETP.GT.AND P4, PT, R0, 0x90, P0 ;  /* 0x000000900000780c */ /* 0x000fe40000784270 */
[----:B---3--:R-:W-:Y:S01]  /*17df0*/  PRMT R14, R10, 0x7610, R14 ;  /* 0x000076100a0e7816 */ /* 0x008fe2000000000e */
[----:B------:R1:W-:Y:S01]  /*17e00*/  @P5 STG.E.U16 desc[UR36][R6.64+0x112], R12 ;  /* 0x0001120c06005986 */ /* 0x0003e2000c101524 */
[----:B------:R-:W-:-:S03]  /*17e10*/  ISETP.GT.AND P5, PT, R0, 0x91, P0 ;  /* 0x000000910000780c */ /* 0x000fc600007a4270 */
[----:B------:R2:W-:Y:S01]  /*17e20*/  @P2 STG.E.U16 desc[UR36][R4.64+0x120], R13 ;  /* 0x0001200d04002986 */ /* 0x0005e2000c101524 */
[C---:B------:R-:W-:Y:S02]  /*17e30*/  ISETP.GT.AND P2, PT, R0.reuse, 0x98, P1 ;  /* 0x000000980000780c */ /* 0x040fe40000f44270 */
[----:B0-----:R-:W-:Y:S01]  /*17e40*/  F2FP.F16.F32.PACK_AB R8, RZ, R113 ;  /* 0x00000071ff08723e */ /* 0x001fe200000000ff */
[----:B------:R-:W-:Y:S01]  /*17e50*/  @P3 STG.E.U16 desc[UR36][R4.64+0x122], R14 ;  /* 0x0001220e04003986 */ /* 0x000fe2000c101524 */
[----:B------:R-:W-:Y:S02]  /*17e60*/  ISETP.GT.AND P3, PT, R0, 0x99, P1 ;  /* 0x000000990000780c */ /* 0x000fe40000f64270 */
[----:B------:R-:W-:Y:S01]  /*17e70*/  F2FP.F16.F32.PACK_AB R10, RZ, R114 ;  /* 0x00000072ff0a723e */ /* 0x000fe200000000ff */
[----:B------:R-:W-:Y:S01]  /*17e80*/  FMUL R194, R194, R2 ;  /* 0x00000002c2c27220 */ /* 0x000fe20000400000 */
[----:B------:R-:W-:Y:S01]  /*17e90*/  F2FP.F16.F32.PACK_AB R11, RZ, R112 ;  /* 0x00000070ff0b723e */ /* 0x000fe200000000ff */
[-C--:B------:R-:W-:Y:S01]  /*17ea0*/  FMUL R195, R195, R2.reuse ;  /* 0x00000002c3c37220 */ /* 0x080fe20000400000 */
[----:B-1----:R-:W-:Y:S01]  /*17eb0*/  PRMT R12, R8, 0x7610, R12 ;  /* 0x00007610080c7816 */ /* 0x002fe2000000000c */
[-C--:B------:R-:W-:Y:S01]  /*17ec0*/  FMUL R197, R197, R2.reuse ;  /* 0x00000002c5c57220 */ /* 0x080fe20000400000 */
[----:B------:R-:W-:Y:S01]  /*17ed0*/  F2FP.F16.F32.PACK_AB R8, RZ, R115 ;  /* 0x00000073ff08723e */ /* 0x000fe200000000ff */
[----:B------:R-:W-:Y:S01]  /*17ee0*/  FMUL R196, R196, R2 ;  /* 0x00000002c4c47220 */ /* 0x000fe20000400000 */
[----:B--2---:R-:W-:Y:S01]  /*17ef0*/  PRMT R13, R10, 0x7610, R13 ;  /* 0x000076100a0d7816 */ /* 0x004fe2000000000d */
[----:B------:R0:W-:Y:S01]  /*17f00*/  @P4 STG.E.U16 desc[UR36][R6.64+0x120], R11 ;  /* 0x0001200b06004986 */ /* 0x0001e2000c101524 */
[----:B------:R-:W-:-:S02]  /*17f10*/  ISETP.GT.AND P4, PT, R0, 0x98, P0 ;  /* 0x000000980000780c */ /* 0x000fc40000784270 */
[----:B------:R-:W-:Y:S01]  /*17f20*/  F2FP.F16.F32.PACK_AB R10, RZ, R116 ;  /* 0x00000074ff0a723e */ /* 0x000fe200000000ff */
[----:B------:R1:W-:Y:S01]  /*17f30*/  @P5 STG.E.U16 desc[UR36][R6.64+0x122], R12 ;  /* 0x0001220c06005986 */ /* 0x0003e2000c101524 */
[----:B------:R-:W-:-:S03]  /*17f40*/  ISETP.GT.AND P5, PT, R0, 0x99, P0 ;  /* 0x000000990000780c */ /* 0x000fc600007a4270 */
[----:B------:R2:W-:Y:S01]  /*17f50*/  @P2 STG.E.U16 desc[UR36][R4.64+0x130], R13 ;  /* 0x0001300d04002986 */ /* 0x0005e2000c101524 */
[----:B------:R-:W-:Y:S02]  /*17f60*/  ISETP.GT.AND P2, PT, R0, 0xa0, P1 ;  /* 0x000000a00000780c */ /* 0x000fe40000f44270 */
[----:B0-----:R-:W-:Y:S01]  /*17f70*/  PRMT R11, R8, 0x7610, R11 ;  /* 0x00007610080b7816 */ /* 0x001fe2000000000b */
[----:B------:R-:W3:Y:S01]  /*17f80*/  LDL.LU R85, [R1+0x21c] ;  /* 0x00021c0001557983 */ /* 0x000ee20000300800 */
[----:B------:R-:W-:Y:S02]  /*17f90*/  F2FP.F16.F32.PACK_AB R8, RZ, R117 ;  /* 0x00000075ff08723e */ /* 0x000fe400000000ff */
[----:B------:R-:W-:Y:S01]  /*17fa0*/  PRMT R14, R10, 0x7610, R14 ;  /* 0x000076100a0e7816 */ /* 0x000fe2000000000e */
[----:B------:R0:W-:Y:S01]  /*17fb0*/  @P3 STG.E.U16 desc[UR36][R4.64+0x132], R11 ;  /* 0x0001320b04003986 */ /* 0x0001e2000c101524 */
[----:B------:R-:W-:Y:S02]  /*17fc0*/  ISETP.GT.AND P3, PT, R0, 0xa1, P1 ;  /* 0x000000a10000780c */ /* 0x000fe40000f64270 */
[----:B------:R-:W-:Y:S01]  /*17fd0*/  F2FP.F16.F32.PACK_AB R10, RZ, R118 ;  /* 0x00000076ff0a723e */ /* 0x000fe200000000ff */
[----:B------:R-:W3:Y:S01]  /*17fe0*/  LDL.LU R86, [R1+0x218] ;  /* 0x0002180001567983 */ /* 0x000ee20000300800 */
[----:B-1----:R-:W-:-:S02]  /*17ff0*/  PRMT R12, R8, 0x7610, R12 ;  /* 0x00007610080c7816 */ /* 0x002fc4000000000c */
[----:B------:R-:W-:Y:S01]  /*18000*/  F2FP.F16.F32.PACK_AB R8, RZ, R119 ;  /* 0x00000077ff08723e */ /* 0x000fe200000000ff */
[----:B------:R-:W-:Y:S01]  /*18010*/  @P4 STG.E.U16 desc[UR36][R6.64+0x130], R14 ;  /* 0x0001300e06004986 */ /* 0x000fe2000c101524 */
[----:B--2---:R-:W-:Y:S02]  /*18020*/  PRMT R13, R10, 0x7610, R13 ;  /* 0x000076100a0d7816 */ /* 0x004fe4000000000d */
[----:B------:R-:W-:Y:S01]  /*18030*/  ISETP.GT.AND P4, PT, R0, 0xa0, P0 ;  /* 0x000000a00000780c */ /* 0x000fe20000784270 */
[----:B------:R-:W-:Y:S01]  /*18040*/  @P5 STG.E.U16 desc[UR36][R6.64+0x132], R12 ;  /* 0x0001320c06005986 */ /* 0x000fe2000c101524 */
[----:B0-----:R-:W-:Y:S02]  /*18050*/  PRMT R11, R8, 0x7610, R11 ;  /* 0x00007610080b7816 */ /* 0x001fe4000000000b */
[C---:B------:R-:W-:Y:S01]  /*18060*/  ISETP.GT.AND P5, PT, R0.reuse, 0xa1, P0 ;  /* 0x000000a10000780c */ /* 0x040fe200007a4270 */
[----:B------:R-:W-:Y:S01]  /*18070*/  @P2 STG.E.U16 desc[UR36][R4.64+0x140], R13 ;  /* 0x0001400d04002986 */ /* 0x000fe2000c101524 */
[----:B------:R-:W-:-:S03]  /*18080*/  ISETP.GT.AND P2, PT, R0, 0xa8, P1 ;  /* 0x000000a80000780c */ /* 0x000fc60000f44270 */
[----:B------:R-:W-:Y:S01]  /*18090*/  @P3 STG.E.U16 desc[UR36][R4.64+0x142], R11 ;  /* 0x0001420b04003986 */ /* 0x000fe2000c101524 */
[C---:B------:R-:W-:Y:S02]  /*180a0*/  ISETP.GT.AND P3, PT, R0.reuse, 0xa9, P1 ;  /* 0x000000a90000780c */ /* 0x040fe40000f64270 */
[----:B------:R-:W-:Y:S01]  /*180b0*/  F2FP.F16.F32.PACK_AB R10, RZ, R17 ;  /* 0x00000011ff0a723e */ /* 0x000fe200000000ff */
[----:B------:R-:W2:Y:S01]  /*180c0*/  LDL.LU R87, [R1+0x214] ;  /* 0x0002140001577983 */ /* 0x000ea20000300800 */
[----:B------:R-:W-:Y:S02]  /*180d0*/  F2FP.F16.F32.PACK_AB R8, RZ, R16 ;  /* 0x00000010ff08723e */ /* 0x000fe400000000ff */
[----:B------:R-:W-:Y:S01]  /*180e0*/  F2FP.F16.F32.PACK_AB R18, RZ, R18 ;  /* 0x00000012ff12723e */ /* 0x000fe200000000ff */
[----:B------:R0:W-:Y:S01]  /*180f0*/  @P4 STG.E.U16 desc[UR36][R6.64+0x140], R10 ;  /* 0x0001400a06004986 */ /* 0x0001e2000c101524 */
[----:B------:R-:W-:Y:S02]  /*18100*/  F2FP.F16.F32.PACK_AB R19, RZ, R19 ;  /* 0x00000013ff13723e */ /* 0x000fe400000000ff */
[C---:B------:R-:W-:Y:S01]  /*18110*/  ISETP.GT.AND P4, PT, R0.reuse, 0xa8, P0 ;  /* 0x000000a80000780c */ /* 0x040fe20000784270 */
[----:B------:R1:W-:Y:S01]  /*18120*/  @P5 STG.E.U16 desc[UR36][R6.64+0x142], R8 ;  /* 0x0001420806005986 */ /* 0x0003e2000c101524 */
[----:B------:R-:W-:-:S03]  /*18130*/  ISETP.GT.AND P5, PT, R0, 0xa9, P0 ;  /* 0x000000a90000780c */ /* 0x000fc600007a4270 */
        /* <DEDUP_REMOVED lines=8> */
[----:B------:R-:W-:Y:S01]  /*181c0*/  @P4 STG.E.U16 desc[UR36][R6.64+0x150], R20 ;  /* 0x0001501406004986 */ /* 0x000fe2000c101524 */
[----:B------:R-:W-:Y:S02]  /*181d0*/  F2FP.F16.F32.PACK_AB R23, RZ, R23 ;  /* 0x00000017ff17723e */ /* 0x000fe400000000ff */
[C---:B------:R-:W-:Y:S01]  /*181e0*/  ISETP.GT.AND P4, PT, R0.reuse, 0xb0, P0 ;  /* 0x000000b00000780c */ /* 0x040fe20000784270 */
[----:B------:R-:W-:Y:S01]  /*181f0*/  @P5 STG.E.U16 desc[UR36][R6.64+0x152], R21 ;  /* 0x0001521506005986 */ /* 0x000fe2000c101524 */
[----:B------:R-:W-:-:S03]  /*18200*/  ISETP.GT.AND P5, PT, R0, 0xb1, P0 ;  /* 0x000000b10000780c */ /* 0x000fc600007a4270 */
[----:B------:R-:W-:Y:S01]  /*18210*/  @P2 STG.E.U16 desc[UR36][R4.64+0x160], R22 ;  /* 0x0001601604002986 */ /* 0x000fe2000c101524 */
[C---:B------:R-:W-:Y:S02]  /*18220*/  ISETP.GT.AND P2, PT, R0.reuse, 0xb8, P1 ;  /* 0x000000b80000780c */ /* 0x040fe40000f44270 */
[C---:B------:R-:W-:Y:S01]  /*18230*/  ISETP.GT.AND P1, PT, R0.reuse, 0xb9, P1 ;  /* 0x000000b90000780c */ /* 0x040fe20000f24270 */
[----:B------:R-:W-:Y:S01]  /*18240*/  @P3 STG.E.U16 desc[UR36][R4.64+0x162], R23 ;  /* 0x0001621704003986 */ /* 0x000fe2000c101524 */
[C---:B------:R-:W-:Y:S02]  /*18250*/  ISETP.GT.AND P3, PT, R0.reuse, 0xb8, P0 ;  /* 0x000000b80000780c */ /* 0x040fe40000764270 */
[----:B------:R-:W-:Y:S01]  /*18260*/  ISETP.GT.AND P0, PT, R0, 0xb9, P0 ;  /* 0x000000b90000780c */ /* 0x000fe20000704270 */
[----:B------:R-:W-:Y:S01]  /*18270*/  FMUL R198, R198, R2 ;  /* 0x00000002c6c67220 */ /* 0x000fe20000400000 */
[----:B------:R-:W-:Y:S01]  /*18280*/  F2FP.F16.F32.PACK_AB R216, RZ, R216 ;  /* 0x000000d8ffd8723e */ /* 0x000fe200000000ff */
[-C--:B------:R-:W-:Y:S01]  /*18290*/  FMUL R199, R199, R2.reuse ;  /* 0x00000002c7c77220 */ /* 0x080fe20000400000 */
[----:B------:R-:W-:Y:S01]  /*182a0*/  F2FP.F16.F32.PACK_AB R217, RZ, R217 ;  /* 0x000000d9ffd9723e */ /* 0x000fe200000000ff */
[----:B------:R-:W-:Y:S01]  /*182b0*/  FMUL R200, R200, R2 ;  /* 0x00000002c8c87220 */ /* 0x000fe20000400000 */
[----:B------:R-:W-:-:S02]  /*182c0*/  F2FP.F16.F32.PACK_AB R218, RZ, R218 ;  /* 0x000000daffda723e */ /* 0x000fc400000000ff */
[----:B------:R-:W-:Y:S01]  /*182d0*/  F2FP.F16.F32.PACK_AB R9, RZ, R9 ;  /* 0x00000009ff09723e */ /* 0x000fe200000000ff */
[----:B------:R-:W-:Y:S01]  /*182e0*/  @P4 STG.E.U16 desc[UR36][R6.64+0x160], R216 ;  /* 0x000160d806004986 */ /* 0x000fe2000c101524 */
[----:B------:R-:W-:Y:S02]  /*182f0*/  F2FP.F16.F32.PACK_AB R219, RZ, R219 ;  /* 0x000000dbffdb723e */ /* 0x000fe400000000ff */
[----:B------:R-:W-:Y:S01]  /*18300*/  F2FP.F16.F32.PACK_AB R220, RZ, R220 ;  /* 0x000000dcffdc723e */ /* 0x000fe200000000ff */
[----:B------:R-:W-:Y:S01]  /*18310*/  @P5 STG.E.U16 desc[UR36][R6.64+0x162], R217 ;  /* 0x000162d906005986 */ /* 0x000fe2000c101524 */
[----:B0-----:R-:W-:-:S03]  /*18320*/  PRMT R10, R9, 0x7610, R10 ;  /* 0x00007610090a7816 */ /* 0x001fc6000000000a */
[----:B------:R-:W-:Y:S01]  /*18330*/  @P2 STG.E.U16 desc[UR36][R4.64+0x170], R218 ;  /* 0x000170da04002986 */ /* 0x000fe2000c101524 */
[----:B------:R-:W-:-:S03]  /*18340*/  ISETP.GT.AND P2, PT, R3, 0x80, PT ;  /* 0x000000800300780c */ /* 0x000fc60003f44270 */
[----:B------:R-:W-:Y:S01]  /*18350*/  @P1 STG.E.U16 desc[UR36][R4.64+0x172], R219 ;  /* 0x000172db04001986 */ /* 0x000fe2000c101524 */
[----:B------:R-:W-:-:S03]  /*18360*/  MOV R9, UR8 ;  /* 0x0000000800097c02 */ /* 0x000fc60008000f00 */
[----:B------:R-:W-:Y:S01]  /*18370*/  @P3 STG.E.U16 desc[UR36][R6.64+0x170], R220 ;  /* 0x000170dc06003986 */ /* 0x000fe2000c101524 */
[----:B------:R-:W-:-:S03]  /*18380*/  ISETP.GT.AND P3, PT, R3, 0x88, PT ;  /* 0x000000880300780c */ /* 0x000fc60003f64270 */
[----:B------:R0:W-:Y:S01]  /*18390*/  @P0 STG.E.U16 desc[UR36][R6.64+0x172], R10 ;  /* 0x0001720a06000986 */ /* 0x0001e2000c101524 */
[C---:B------:R-:W-:Y:S02]  /*183a0*/  ISETP.GT.AND P0, PT, R0.reuse, RZ, P2 ;  /* 0x000000ff0000720c */ /* 0x040fe40001704270 */
[----:B------:R-:W-:Y:S01]  /*183b0*/  ISETP.GT.AND P1, PT, R0, 0x1, P2 ;  /* 0x000000010000780c */ /* 0x000fe20001724270 */
[----:B------:R-:W-:Y:S01]  /*183c0*/  FMUL R201, R201, R2 ;  /* 0x00000002c9c97220 */ /* 0x000fe20000400000 */
[----:B-1----:R-:W-:Y:S01]  /*183d0*/  LEA R8, P5, R9, R4, 0x8 ;  /* 0x0000000409087211 */ /* 0x002fe200078a40ff */
[----:B------:R-:W-:Y:S01]  /*183e0*/  FMUL R202, R202, R2 ;  /* 0x00000002caca7220 */ /* 0x000fe20000400000 */
[----:B------:R-:W-:Y:S01]  /*183f0*/  ISETP.GT.AND P4, PT, R0, RZ, P3 ;  /* 0x000000ff0000720c */ /* 0x000fe20001f84270 */
[----:B------:R-:W2:Y:S01]  /*18400*/  LDL.LU R89, [R1+0x20c] ;  /* 0x00020c0001597983 */ /* 0x000ea20000300800 */
[----:B------:R-:W-:Y:S02]  /*18410*/  IADD3.X R9, R5, UR11, RZ, P5, !PT ;  /* 0x0000000b05097c10 */ /* 0x000fe4000affe4ff */
[----:B------:R-:W-:Y:S01]  /*18420*/  F2FP.F16.F32.PACK_AB R120, RZ, R120 ;  /* 0x00000078ff78723e */ /* 0x000fe200000000ff */
[----:B------:R-:W2:Y:S01]  /*18430*/  LDL.LU R90, [R1+0x208] ;  /* 0x00020800015a7983 */ /* 0x000ea20000300800 */
[----:B0-----:R-:W-:-:S02]  /*18440*/  IADD3 R6, P5, R8, UR5, RZ ;  /* 0x0000000508067c10 */ /* 0x001fc4000ffbe0ff */
[----:B------:R-:W-:Y:S01]  /*18450*/  F2FP.F16.F32.PACK_AB R121, RZ, R121 ;  /* 0x00000079ff79723e */ /* 0x000fe200000000ff */
[----:B------:R-:W-:Y:S01]  /*18460*/  @P0 STG.E.U16 desc[UR36][R8.64], R120 ;  /* 0x0000007808000986 */ /* 0x000fe2000c101524 */
[----:B------:R-:W-:Y:S02]  /*18470*/  F2FP.F16.F32.PACK_AB R122, RZ, R122 ;  /* 0x0000007aff7a723e */ /* 0x000fe400000000ff */
[----:B------:R-:W-:Y:S01]  /*18480*/  IADD3.X R7, R9, UR4, RZ, P5, !PT ;  /* 0x0000000409077c10 */ /* 0x000fe2000affe4ff */
[----:B------:R-:W-:Y:S01]  /*18490*/  @P1 STG.E.U16 desc[UR36][R8.64+0x2], R121 ;  /* 0x0000027908001986 */ /* 0x000fe2000c101524 */
[C---:B------:R-:W-:Y:S02]  /*184a0*/  ISETP.GT.AND P0, PT, R0.reuse, 0x1, P3 ;  /* 0x000000010000780c */ /* 0x040fe40001f04270 */
[C---:B------:R-:W-:Y:S01]  /*184b0*/  ISETP.GT.AND P1, PT, R0.reuse, 0x8, P2 ;  /* 0x000000080000780c */ /* 0x040fe20001724270 */
[----:B------:R-:W-:Y:S01]  /*184c0*/  @P4 STG.E.U16 desc[UR36][R6.64], R122 ;  /* 0x0000007a06004986 */ /* 0x000fe2000c101524 */
[----:B------:R-:W-:-:S02]  /*184d0*/  ISETP.GT.AND P4, PT, R0, 0x9, P2 ;  /* 0x000000090000780c */ /* 0x000fc40001784270 */
[----:B------:R-:W-:Y:S01]  /*184e0*/  IADD3 R10, P5, R8, UR5, RZ ;  /* 0x00000005080a7c10 */ /* 0x000fe2000ffbe0ff */
[----:B------:R-:W2:Y:S01]  /*184f0*/  LDL.LU R91, [R1+0x204] ;  /* 0x00020400015b7983 */ /* 0x000ea20000300800 */
[----:B------:R-:W-:Y:S02]  /*18500*/  F2FP.F16.F32.PACK_AB R123, RZ, R123 ;  /* 0x0000007bff7b723e */ /* 0x000fe400000000ff */
[----:B------:R-:W-:Y:S01]  /*18510*/  IADD3.X R11, R9, UR4, RZ, P5, !PT ;  /* 0x00000004090b7c10 */ /* 0x000fe2000affe4ff */
[----:B------:R-:W2:Y:S01]  /*18520*/  LDL.LU R92, [R1+0x200] ;  /* 0x00020000015c7983 */ /* 0x000ea20000300800 */
[----:B------:R-:W-:Y:S02]  /*18530*/  F2FP.F16.F32.PACK_AB R124, RZ, R124 ;  /* 0x0000007cff7c723e */ /* 0x000fe400000000ff */
[----:B------:R-:W-:Y:S01]  /*18540*/  F2FP.F16.F32.PACK_AB R125, RZ, R125 ;  /* 0x0000007dff7d723e */ /* 0x000fe200000000ff */
[----:B------:R-:W-:Y:S01]  /*18550*/  @P0 STG.E.U16 desc[UR36][R10.64+0x2], R123 ;  /* 0x0000027b0a000986 */ /* 0x000fe2000c101524 */
[----:B------:R-:W-:-:S03]  /*18560*/  ISETP.GT.AND P0, PT, R0, 0x8, P3 ;  /* 0x000000080000780c */ /* 0x000fc60001f04270 */
[----:B------:R-:W-:Y:S01]  /*18570*/  @P1 STG.E.U16 desc[UR36][R8.64+0x10], R124 ;  /* 0x0000107c08001986 */ /* 0x000fe2000c101524 */
[C---:B------:R-:W-:Y:S02]  /*18580*/  ISETP.GT.AND P1, PT, R0.reuse, 0x9, P3 ;  /* 0x000000090000780c */ /* 0x040fe40001f24270 */
[C---:B------:R-:W-:Y:S01]  /*18590*/  ISETP.GT.AND P5, PT, R0.reuse, 0x11, P2 ;  /* 0x000000110000780c */ /* 0x040fe200017a4270 */
[----:B------:R-:W-:Y:S01]  /*185a0*/  @P4 STG.E.U16 desc[UR36][R8.64+0x12], R125 ;  /* 0x0000127d08004986 */ /* 0x000fe2000c101524 */
[----:B------:R-:W-:Y:S02]  /*185b0*/  ISETP.GT.AND P4, PT, R0, 0x10, P2 ;  /* 0x000000100000780c */ /* 0x000fe40001784270 */
[----:B------:R-:W-:Y:S01]  /*185c0*/  F2FP.F16.F32.PACK_AB R126, RZ, R126 ;  /* 0x0000007eff7e723e */ /* 0x000fe200000000ff */
[-C--:B------:R-:W-:Y:S01]  /*185d0*/  FMUL R203, R203, R2.reuse ;  /* 0x00000002cbcb7220 */ /* 0x080fe20000400000 */
[----:B------:R-:W-:Y:S01]  /*185e0*/  F2FP.F16.F32.PACK_AB R127, RZ, R127 ;  /* 0x0000007fff7f723e */ /* 0x000fe200000000ff */
[----:B------:R-:W-:Y:S01]  /*185f0*/  FMUL R204, R204, R2 ;  /* 0x00000002cccc7220 */ /* 0x000fe20000400000 */
[----:B------:R-:W-:Y:S01]  /*18600*/  F2FP.F16.F32.PACK_AB R129, RZ, R129 ;  /* 0x00000081ff81723e */ /* 0x000fe200000000ff */
[----:B------:R-:W-:Y:S01]  /*18610*/  @P0 STG.E.U16 desc[UR36][R6.64+0x10], R126 ;  /* 0x0000107e06000986 */ /* 0x000fe2000c101524 */
[----:B------:R-:W-:-:S02]  /*18620*/  F2FP.F16.F32.PACK_AB R128, RZ, R128 ;  /* 0x00000080ff80723e */ /* 0x000fc400000000ff */
[C---:B------:R-:W-:Y:S01]  /*18630*/  ISETP.GT.AND P0, PT, R0.reuse, 0x10, P3 ;  /* 0x000000100000780c */ /* 0x040fe20001f04270 */
[----:B------:R-:W-:Y:S01]  /*18640*/  @P1 STG.E.U16 desc[UR36][R10.64+0x12], R127 ;  /* 0x0000127f0a001986 */ /* 0x000fe2000c101524 */
[----:B------:R-:W-:-:S03]  /*18650*/  ISETP.GT.AND P1, PT, R0, 0x11, P3 ;  /* 0x000000110000780c */ /* 0x000fc60001f24270 */
[----:B------:R-:W-:Y:S01]  /*18660*/  @P5 STG.E.U16 desc[UR36][R8.64+0x22], R129 ;  /* 0x0000228108005986 */ /* 0x000fe2000c101524 */
[----:B------:R-:W-:-:S03]  /*18670*/  ISETP.GT.AND P5, PT, R0, 0x19, P2 ;  /* 0x000000190000780c */ /* 0x000fc600017a4270 */
[----:B------:R-:W-:Y:S01]  /*18680*/  @P4 STG.E.U16 desc[UR36][R8.64+0x20], R128 ;  /* 0x0000208008004986 */ /* 0x000fe2000c101524 */
[C---:B------:R-:W-:Y:S02]  /*18690*/  ISETP.GT.AND P4, PT, R0.reuse, 0x18, P2 ;  /* 0x000000180000780c */ /* 0x040fe40001784270 */
[----:B------:R-:W-:Y:S01]  /*186a0*/  F2FP.F16.F32.PACK_AB R130, RZ, R130 ;  /* 0x00000082ff82723e */ /* 0x000fe200000000ff */
[----:B------:R-:W-:Y:S01]  /*186b0*/  FMUL R205, R205, R2 ;  /* 0x00000002cdcd7220 */ /* 0x000fe20000400000 */
[----:B------:R-:W-:Y:S01]  /*186c0*/  F2FP.F16.F32.PACK_AB R131, RZ, R131 ;  /* 0x00000083ff83723e */ /* 0x000fe200000000ff */
[----:B------:R-:W2:Y:S01]  /*186d0*/  LDL.LU R93, [R1+0x1fc] ;  /* 0x0001fc00015d7983 */ /* 0x000ea20000300800 */
[----:B------:R-:W-:Y:S02]  /*186e0*/  F2FP.F16.F32.PACK_AB R133, RZ, R133 ;  /* 0x00000085ff85723e */ /* 0x000fe400000000ff */
[----:B------:R-:W-:Y:S01]  /*186f0*/  F2FP.F16.F32.PACK_AB R132, RZ, R132 ;  /* 0x00000084ff84723e */ /* 0x000fe200000000ff */
        /* <DEDUP_REMOVED lines=223> */
[----:B------:R-:W2:Y:S01]  /*194f0*/  LDL.LU R107, [R1+0x1c4] ;  /* 0x0001c400016b7983 */ /* 0x000ea20000300800 */
[----:B------:R-:W-:Y:S02]  /*19500*/  F2FP.F16.F32.PACK_AB R199, RZ, R199 ;  /* 0x000000c7ffc7723e */ /* 0x000fe400000000ff */
[----:B------:R-:W-:-:S02]  /*19510*/  F2FP.F16.F32.PACK_AB R200, RZ, R200 ;  /* 0x000000c8ffc8723e */ /* 0x000fc400000000ff */
[----:B------:R-:W-:Y:S02]  /*19520*/  F2FP.F16.F32.PACK_AB R201, RZ, R201 ;  /* 0x000000c9ffc9723e */ /* 0x000fe400000000ff */
[----:B------:R-:W-:Y:S01]  /*19530*/  F2FP.F16.F32.PACK_AB R202, RZ, R202 ;  /* 0x000000caffca723e */ /* 0x000fe200000000ff */
[----:B------:R-:W-:Y:S01]  /*19540*/  @P0 STG.E.U16 desc[UR36][R6.64+0x130], R198 ;  /* 0x000130c606000986 */ /* 0x000fe2000c101524 */
[----:B------:R-:W-:-:S03]  /*19550*/  ISETP.GT.AND P0, PT, R0, 0xa1, P3 ;  /* 0x000000a10000780c */ /* 0x000fc60001f04270 */
[----:B------:R-:W-:Y:S01]  /*19560*/  @P5 STG.E.U16 desc[UR36][R10.64+0x132], R199 ;  /* 0x000132c70a005986 */ /* 0x000fe2000c101524 */
[----:B------:R-:W-:-:S03]  /*19570*/  ISETP.GT.AND P5, PT, R0, 0xa9, P2 ;  /* 0x000000a90000780c */ /* 0x000fc600017a4270 */
[----:B------:R-:W-:Y:S04]  /*19580*/  @P6 STG.E.U16 desc[UR36][R8.64+0x140], R200 ;  /* 0x000140c808006986 */ /* 0x000fe8000c101524 */
[----:B------:R-:W-:Y:S04]  /*19590*/  @P1 STG.E.U16 desc[UR36][R8.64+0x142], R201 ;  /* 0x000142c908001986 */ /* 0x000fe8000c101524 */
[----:B------:R-:W-:Y:S01]  /*195a0*/  @P4 STG.E.U16 desc[UR36][R6.64+0x140], R202 ;  /* 0x000140ca06004986 */ /* 0x000fe2000c101524 */
[----:B------:R-:W-:Y:S02]  /*195b0*/  ISETP.GT.AND P4, PT, R0, 0xa8, P2 ;  /* 0x000000a80000780c */ /* 0x000fe40001784270 */
[----:B------:R-:W-:Y:S01]  /*195c0*/  F2FP.F16.F32.PACK_AB R203, RZ, R203 ;  /* 0x000000cbffcb723e */ /* 0x000fe200000000ff */
[----:B------:R-:W2:Y:S01]  /*195d0*/  LDL.LU R108, [R1+0x1c0] ;  /* 0x0001c000016c7983 */ /* 0x000ea20000300800 */
[----:B------:R-:W-:-:S02]  /*195e0*/  F2FP.F16.F32.PACK_AB R204, RZ, R204 ;  /* 0x000000ccffcc723e */ /* 0x000fc400000000ff */
[----:B------:R-:W-:Y:S01]  /*195f0*/  F2FP.F16.F32.PACK_AB R205, RZ, R205 ;  /* 0x000000cdffcd723e */ /* 0x000fe200000000ff */
        /* <DEDUP_REMOVED lines=12> */
[----:B------:R-:W-:Y:S02]  /*196c0*/  ISETP.GT.AND P6, PT, R0, 0xb1, P2 ;  /* 0x000000b10000780c */ /* 0x000fe400017c4270 */
[----:B------:R-:W-:Y:S01]  /*196d0*/  F2FP.F16.F32.PACK_AB R209, RZ, R209 ;  /* 0x000000d1ffd1723e */ /* 0x000fe200000000ff */
[----:B------:R-:W-:Y:S01]  /*196e0*/  FMUL R24, R24, R2 ;  /* 0x0000000218187220 */ /* 0x000fe20000400000 */
[----:B------:R-:W-:Y:S01]  /*196f0*/  F2FP.F16.F32.PACK_AB R210, RZ, R210 ;  /* 0x000000d2ffd2723e */ /* 0x000fe200000000ff */
[----:B------:R-:W-:Y:S01]  /*19700*/  @P4 STG.E.U16 desc[UR36][R10.64+0x152], R207 ;  /* 0x000152cf0a004986 */ /* 0x000fe2000c101524 */
[----:B------:R-:W-:-:S03]  /*19710*/  ISETP.GT.AND P4, PT, R0, 0xb0, P3 ;  /* 0x000000b00000780c */ /* 0x000fc60001f84270 */
[----:B------:R-:W-:Y:S01]  /*19720*/  @P5 STG.E.U16 desc[UR36][R8.64+0x160], R208 ;  /* 0x000160d008005986 */ /* 0x000fe2000c101524 */
[C---:B------:R-:W-:Y:S02]  /*19730*/  ISETP.GT.AND P5, PT, R0.reuse, 0xb1, P3 ;  /* 0x000000b10000780c */ /* 0x040fe40001fa4270 */
[----:B------:R-:W-:Y:S01]  /*19740*/  F2FP.F16.F32.PACK_AB R211, RZ, R211 ;  /* 0x000000d3ffd3723e */ /* 0x000fe200000000ff */
[----:B------:R-:W-:Y:S01]  /*19750*/  @P6 STG.E.U16 desc[UR36][R8.64+0x162], R209 ;  /* 0x000162d108006986 */ /* 0x000fe2000c101524 */
[C---:B------:R-:W-:Y:S02]  /*19760*/  ISETP.GT.AND P6, PT, R0.reuse, 0xb8, P2 ;  /* 0x000000b80000780c */ /* 0x040fe400017c4270 */
[C---:B------:R-:W-:Y:S01]  /*19770*/  ISETP.GT.AND P2, PT, R0.reuse, 0xb9, P2 ;  /* 0x000000b90000780c */ /* 0x040fe20001744270 */
[----:B------:R-:W-:Y:S01]  /*19780*/  IMAD.U32 R12, RZ, RZ, UR9 ;  /* 0x00000009ff0c7e24 */ /* 0x000fe2000f8e00ff */
[----:B------:R-:W-:Y:S01]  /*19790*/  F2FP.F16.F32.PACK_AB R212, RZ, R212 ;  /* 0x000000d4ffd4723e */ /* 0x000fe200000000ff */
[----:B------:R-:W-:Y:S04]  /*197a0*/  @P4 STG.E.U16 desc[UR36][R6.64+0x160], R210 ;  /* 0x000160d206004986 */ /* 0x000fe8000c101524 */
[----:B------:R-:W-:Y:S01]  /*197b0*/  @P5 STG.E.U16 desc[UR36][R10.64+0x162], R211 ;  /* 0x000162d30a005986 */ /* 0x000fe2000c101524 */
[----:B------:R-:W-:-:S02]  /*197c0*/  ISETP.GT.AND P5, PT, R0, 0xb8, P3 ;  /* 0x000000b80000780c */ /* 0x000fc40001fa4270 */
[C---:B------:R-:W-:Y:S02]  /*197d0*/  ISETP.GT.AND P3, PT, R0.reuse, 0xb9, P3 ;  /* 0x000000b90000780c */ /* 0x040fe40001f64270 */
[C---:B------:R-:W-:Y:S02]  /*197e0*/  ISETP.GT.AND P1, PT, R3.reuse, 0x100, PT ;  /* 0x000001000300780c */ /* 0x040fe40003f24270 */
[----:B------:R-:W-:Y:S01]  /*197f0*/  F2FP.F16.F32.PACK_AB R213, RZ, R213 ;  /* 0x000000d5ffd5723e */ /* 0x000fe200000000ff */
[----:B------:R-:W-:Y:S01]  /*19800*/  @P6 STG.E.U16 desc[UR36][R8.64+0x170], R212 ;  /* 0x000170d408006986 */ /* 0x000fe2000c101524 */
[----:B------:R-:W-:Y:S01]  /*19810*/  ISETP.GT.AND P0, PT, R3, 0x108, PT ;  /* 0x000001080300780c */ /* 0x000fe20003f04270 */
[----:B------:R-:W-:Y:S01]  /*19820*/  IMAD.U32 R3, RZ, RZ, UR8 ;  /* 0x00000008ff037e24 */ /* 0x000fe2000f8e00ff */
[----:B------:R-:W-:Y:S01]  /*19830*/  ISETP.GT.AND P6, PT, R0, RZ, P1 ;  /* 0x000000ff0000720c */ /* 0x000fe20000fc4270 */
[----:B------:R0:W-:Y:S01]  /*19840*/  @P2 STG.E.U16 desc[UR36][R8.64+0x172], R213 ;  /* 0x000172d508002986 */ /* 0x0001e2000c101524 */
[----:B------:R-:W-:-:S02]  /*19850*/  F2FP.F16.F32.PACK_AB R214, RZ, R214 ;  /* 0x000000d6ffd6723e */ /* 0x000fc400000000ff */
[----:B------:R-:W-:Y:S01]  /*19860*/  F2FP.F16.F32.PACK_AB R215, RZ, R215 ;  /* 0x000000d7ffd7723e */ /* 0x000fe200000000ff */
[----:B------:R-:W2:Y:S01]  /*19870*/  LDL.LU R109, [R1+0x1bc] ;  /* 0x0001bc00016d7983 */ /* 0x000ea20000300800 */
[C---:B------:R-:W-:Y:S02]  /*19880*/  LEA R4, P4, R3.reuse, R4, 0x9 ;  /* 0x0000000403047211 */ /* 0x040fe400078848ff */
[----:B------:R-:W-:Y:S01]  /*19890*/  F2FP.F16.F32.PACK_AB R24, RZ, R24 ;  /* 0x00000018ff18723e */ /* 0x000fe200000000ff */
[----:B------:R-:W2:Y:S01]  /*198a0*/  LDL.LU R110, [R1+0x1b8] ;  /* 0x0001b800016e7983 */ /* 0x000ea20000300800 */
[----:B0-----:R-:W-:Y:S01]  /*198b0*/  @P5 MOV R8, R6 ;  /* 0x0000000600085202 */ /* 0x001fe20000000f00 */
[----:B------:R-:W-:Y:S01]  /*198c0*/  @P5 IMAD.MOV.U32 R9, RZ, RZ, R7 ;  /* 0x000000ffff095224 */ /* 0x000fe200078e0007 */
[----:B------:R-:W-:Y:S01]  /*198d0*/  LEA.HI.X R5, R3, R5, R12, 0x9, P4 ;  /* 0x0000000503057211 */ /* 0x000fe200020f4c0c */
[----:B------:R-:W2:Y:S04]  /*198e0*/  LDL.LU R111, [R1+0x1b4] ;  /* 0x0001b400016f7983 */ /* 0x000ea80000300800 */
[----:B------:R-:W-:Y:S01]  /*198f0*/  @P5 STG.E.U16 desc[UR36][R8.64+0x170], R214 ;  /* 0x000170d608005986 */ /* 0x000fe2000c101524 */
[----:B------:R-:W-:-:S03]  /*19900*/  ISETP.GT.AND P5, PT, R0, RZ, P0 ;  /* 0x000000ff0000720c */ /* 0x000fc600007a4270 */
[----:B------:R-:W-:Y:S01]  /*19910*/  @P3 STG.E.U16 desc[UR36][R10.64+0x172], R215 ;  /* 0x000172d70a003986 */ /* 0x000fe2000c101524 */
[C---:B------:R-:W-:Y:S01]  /*19920*/  ISETP.GT.AND P3, PT, R0.reuse, 0x1, P1 ;  /* 0x000000010000780c */ /* 0x040fe20000f64270 */
[-C--:B------:R-:W-:Y:S01]  /*19930*/  FMUL R25, R25, R2.reuse ;  /* 0x0000000219197220 */ /* 0x080fe20000400000 */
[----:B------:R-:W-:Y:S01]  /*19940*/  ISETP.GT.AND P4, PT, R0, 0x1, P0 ;  /* 0x000000010000780c */ /* 0x000fe20000784270 */
[----:B------:R-:W2:Y:S01]  /*19950*/  LDL.LU R112, [R1+0x1b0] ;  /* 0x0001b00001707983 */ /* 0x000ea20000300800 */
[-C--:B------:R-:W-:Y:S01]  /*19960*/  FMUL R26, R26, R2.reuse ;  /* 0x000000021a1a7220 */ /* 0x080fe20000400000 */
[----:B------:R-:W-:Y:S01]  /*19970*/  ISETP.GT.AND P2, PT, R0, 0x8, P1 ;  /* 0x000000080000780c */ /* 0x000fe20000f44270 */
[-C--:B------:R-:W-:Y:S01]  /*19980*/  FMUL R27, R27, R2.reuse ;  /* 0x000000021b1b7220 */ /* 0x080fe20000400000 */
[----:B------:R-:W-:Y:S01]  /*19990*/  @P6 STG.E.U16 desc[UR36][R4.64], R24 ;  /* 0x0000001804006986 */ /* 0x000fe2000c101524 */
[----:B------:R-:W-:Y:S01]  /*199a0*/  IADD3 R6, P6, R4, UR5, RZ ;  /* 0x0000000504067c10 */ /* 0x000fe2000ffde0ff */
[----:B------:R-:W-:Y:S01]  /*199b0*/  FMUL R28, R28, R2 ;  /* 0x000000021c1c7220 */ /* 0x000fe20000400000 */
[----:B------:R-:W-:Y:S01]  /*199c0*/  F2FP.F16.F32.PACK_AB R25, RZ, R25 ;  /* 0x00000019ff19723e */ /* 0x000fe200000000ff */
[----:B------:R-:W2:Y:S01]  /*199d0*/  LDL.LU R113, [R1+0x1ac] ;  /* 0x0001ac0001717983 */ /* 0x000ea20000300800 */
[----:B------:R-:W-:-:S02]  /*199e0*/  F2FP.F16.F32.PACK_AB R26, RZ, R26 ;  /* 0x0000001aff1a723e */ /* 0x000fc400000000ff */
[----:B------:R-:W-:Y:S02]  /*199f0*/  IADD3.X R7, R5, UR4, RZ, P6, !PT ;  /* 0x0000000405077c10 */ /* 0x000fe4000b7fe4ff */
[----:B------:R-:W-:Y:S01]  /*19a00*/  F2FP.F16.F32.PACK_AB R27, RZ, R27 ;  /* 0x0000001bff1b723e */ /* 0x000fe200000000ff */
[----:B------:R-:W-:Y:S01]  /*19a10*/  @P3 STG.E.U16 desc[UR36][R4.64+0x2], R25 ;  /* 0x0000021904003986 */ /* 0x000fe2000c101524 */
[----:B------:R-:W-:Y:S02]  /*19a20*/  F2FP.F16.F32.PACK_AB R28, RZ, R28 ;  /* 0x0000001cff1c723e */ /* 0x000fe400000000ff */
[C---:B------:R-:W-:Y:S01]  /*19a30*/  ISETP.GT.AND P3, PT, R0.reuse, 0x9, P1 ;  /* 0x000000090000780c */ /* 0x040fe20000f64270 */
[----:B------:R-:W-:Y:S01]  /*19a40*/  @P5 STG.E.U16 desc[UR36][R6.64], R26 ;  /* 0x0000001a06005986 */ /* 0x000fe2000c101524 */
[----:B------:R-:W-:-:S03]  /*19a50*/  ISETP.GT.AND P5, PT, R0, 0x9, P0 ;  /* 0x000000090000780c */ /* 0x000fc600007a4270 */
[----:B------:R-:W-:Y:S01]  /*19a60*/  @P4 STG.E.U16 desc[UR36][R6.64+0x2], R27 ;  /* 0x0000021b06004986 */ /* 0x000fe2000c101524 */
[----:B------:R-:W-:Y:S01]  /*19a70*/  ISETP.GT.AND P4, PT, R0, 0x8, P0 ;  /* 0x000000080000780c */ /* 0x000fe20000784270 */
[-C--:B------:R-:W-:Y:S02]  /*19a80*/  FMUL R29, R29, R2.reuse ;  /* 0x000000021d1d7220 */ /* 0x080fe40000400000 */
[----:B------:R-:W2:Y:S01]  /*19a90*/  LDL.LU R114, [R1+0x1a8] ;  /* 0x0001a80001727983 */ /* 0x000ea20000300800 */
[----:B------:R-:W-:-:S03]  /*19aa0*/  FMUL R30, R30, R2 ;  /* 0x000000021e1e7220 */ /* 0x000fc60000400000 */
[----:B------:R-:W2:Y:S01]  /*19ab0*/  LDL.LU R115, [R1+0x1a4] ;  /* 0x0001a40001737983 */ /* 0x000ea20000300800 */
[----:B------:R-:W-:-:S03]  /*19ac0*/  FMUL R31, R31, R2 ;  /* 0x000000021f1f7220 */ /* 0x000fc60000400000 */
[----:B------:R-:W-:Y:S01]  /*19ad0*/  @P2 STG.E.U16 desc[UR36][R4.64+0x10], R28 ;  /* 0x0000101c04002986 */ /* 0x000fe2000c101524 */
[----:B------:R-:W-:-:S03]  /*19ae0*/  ISETP.GT.AND P2, PT, R0, 0x10, P1 ;  /* 0x000000100000780c */ /* 0x000fc60000f44270 */
[----:B------:R-:W2:Y:S01]  /*19af0*/  LDL.LU R116, [R1+0x1a0] ;  /* 0x0001a00001747983 */ /* 0x000ea20000300800 */
[----:B------:R-:W-:-:S03]  /*19b00*/  FMUL R32, R32, R2 ;  /* 0x0000000220207220 */ /* 0x000fc60000400000 */
[----:B------:R-:W2:Y:S01]  /*19b10*/  LDL.LU R117, [R1+0x19c] ;  /* 0x00019c0001757983 */ /* 0x000ea20000300800 */
[----:B------:R-:W-:Y:S02]  /*19b20*/  F2FP.F16.F32.PACK_AB R29, RZ, R29 ;  /* 0x0000001dff1d723e */ /* 0x000fe400000000ff */
[----:B------:R-:W-:Y:S01]  /*19b30*/  F2FP.F16.F32.PACK_AB R30, RZ, R30 ;  /* 0x0000001eff1e723e */ /* 0x000fe200000000ff */
[----:B------:R-:W2:Y:S01]  /*19b40*/  LDL.LU R118, [R1+0x198] ;  /* 0x0001980001767983 */ /* 0x000ea20000300800 */
[----:B------:R-:W-:Y:S02]  /*19b50*/  F2FP.F16.F32.PACK_AB R31, RZ, R31 ;  /* 0x0000001fff1f723e */ /* 0x000fe400000000ff */
[----:B------:R-:W-:Y:S01]  /*19b60*/  F2FP.F16.F32.PACK_AB R32, RZ, R32 ;  /* 0x00000020ff20723e */ /* 0x000fe200000000ff */
[----:B------:R-:W2:Y:S04]  /*19b70*/  LDL.LU R119, [R1+0x194] ;  /* 0x0001940001777983 */ /* 0x000ea80000300800 */
[----:B------:R-:W-:Y:S01]  /*19b80*/  @P3 STG.E.U16 desc[UR36][R4.64+0x12], R29 ;  /* 0x0000121d04003986 */ /* 0x000fe2000c101524 */
[----:B------:R-:W-:-:S03]  /*19b90*/  ISETP.GT.AND P3, PT, R0, 0x11, P1 ;  /* 0x000000110000780c */ /* 0x000fc60000f64270 */
[----:B------:R-:W-:Y:S01]  /*19ba0*/  @P4 STG.E.U16 desc[UR36][R6.64+0x10], R30 ;  /* 0x0000101e06004986 */ /* 0x000fe2000c101524 */
[C---:B------:R-:W-:Y:S01]  /*19bb0*/  ISETP.GT.AND P4, PT, R0.reuse, 0x10, P0 ;  /* 0x000000100000780c */ /* 0x040fe20000784270 */
[-C--:B------:R-:W-:Y:S02]  /*19bc0*/  FMUL R33, R33, R2.reuse ;  /* 0x0000000221217220 */ /* 0x080fe40000400000 */
[----:B------:R-:W-:Y:S01]  /*19bd0*/  @P5 STG.E.U16 desc[UR36][R6.64+0x12], R31 ;  /* 0x0000121f06005986 */ /* 0x000fe2000c101524 */
[----:B------:R-:W-:Y:S01]  /*19be0*/  ISETP.GT.AND P5, PT, R0, 0x11, P0 ;  /* 0x000000110000780c */ /* 0x000fe200007a4270 */
[-C--:B------:R-:W-:Y:S02]  /*19bf0*/  FMUL R34, R34, R2.reuse ;  /* 0x0000000222227220 */ /* 0x080fe40000400000 */
[----:B------:R-:W-:Y:S01]  /*19c00*/  @P2 STG.E.U16 desc[UR36][R4.64+0x20], R32 ;  /* 0x0000202004002986 */ /* 0x000fe2000c101524 */
[----:B------:R-:W-:Y:S01]  /*19c10*/  ISETP.GT.AND P2, PT, R0, 0x18, P1 ;  /* 0x000000180000780c */ /* 0x000fe20000f44270 */
[-C--:B------:R-:W-:Y:S01]  /*19c20*/  FMUL R35, R35, R2.reuse ;  /* 0x0000000223237220 */ /* 0x080fe20000400000 */
[-C--:B------:R-:W-:Y:S01]  /*19c30*/  FMUL R36, R36, R2.reuse ;  /* 0x0000000224247220 */ /* 0x080fe20000400000 */
[----:B------:R-:W-:Y:S01]  /*19c40*/  F2FP.F16.F32.PACK_AB R33, RZ, R33 ;  /* 0x00000021ff21723e */ /* 0x000fe200000000ff */
[----:B------:R-:W-:Y:S01]  /*19c50*/  FMUL R37, R37, R2 ;  /* 0x0000000225257220 */ /* 0x000fe20000400000 */
[----:B------:R-:W-:Y:S01]  /*19c60*/  F2FP.F16.F32.PACK_AB R34, RZ, R34 ;  /* 0x00000022ff22723e */ /* 0x000fe200000000ff */
[-C--:B------:R-:W-:Y:S01]  /*19c70*/  FMUL R38, R38, R2.reuse ;  /* 0x0000000226267220 */ /* 0x080fe20000400000 */
[----:B------:R-:W-:Y:S01]  /*19c80*/  F2FP.F16.F32.PACK_AB R35, RZ, R35 ;  /* 0x00000023ff23723e */ /* 0x000fe200000000ff */
[----:B------:R-:W-:Y:S01]  /*19c90*/  FMUL R39, R39, R2 ;  /* 0x0000000227277220 */ /* 0x000fe20000400000 */
        /* <DEDUP_REMOVED lines=8> */
[----:B------:R-:W-:Y:S01]  /*19d20*/  ISETP.GT.AND P2, PT, R0, 0x20, P1 ;  /* 0x000000200000780c */ /* 0x000fe20000f44270 */
[----:B------:R-:W-:Y:S01]  /*19d30*/  FMUL R40, R40, R2 ;  /* 0x0000000228287220 */ /* 0x000fe20000400000 */
[----:B------:R-:W-:Y:S01]  /*19d40*/  F2FP.F16.F32.PACK_AB R37, RZ, R37 ;  /* 0x00000025ff25723e */ /* 0x000fe200000000ff */
[----:B------:R0:W5:Y:S01]  /*19d50*/  LDL.LU R17, [R1+0x190] ;  /* 0x0001900001117983 */ /* 0x0001620000300800 */
[----:B------:R-:W-:Y:S02]  /*19d60*/  F2FP.F16.F32.PACK_AB R38, RZ, R38 ;  /* 0x00000026ff26723e */ /* 0x000fe400000000ff */
[----:B------:R-:W-:Y:S02]  /*19d70*/  F2FP.F16.F32.PACK_AB R39, RZ, R39 ;  /* 0x00000027ff27723e */ /* 0x000fe400000000ff */
[----:B------:R-:W-:Y:S01]  /*19d80*/  F2FP.F16.F32.PACK_AB R40, RZ, R40 ;  /* 0x00000028ff28723e */ /* 0x000fe200000000ff */
        /* <DEDUP_REMOVED lines=10> */
[----:B------:R-:W-:-:S02]  /*19e30*/  FMUL R43, R43, R2 ;  /* 0x000000022b2b7220 */ /* 0x000fc40000400000 */
[----:B------:R0:W5:Y:S01]  /*19e40*/  LDL.LU R16, [R1+0x18c] ;  /* 0x00018c0001107983 */ /* 0x0001620000300800 */
[----:B------:R-:W-:Y:S01]  /*19e50*/  FMUL R44, R44, R2 ;  /* 0x000000022c2c7220 */ /* 0x000fe20000400000 */
[----:B------:R-:W-:Y:S02]  /*19e60*/  F2FP.F16.F32.PACK_AB R41, RZ, R41 ;  /* 0x00000029ff29723e */ /* 0x000fe400000000ff */
        /* <DEDUP_REMOVED lines=14> */
[----:B------:R-:W-:Y:S01]  /*19f50*/  FMUL R48, R48, R2 ;  /* 0x0000000230307220 */ /* 0x000fe20000400000 */
[----:B------:R-:W-:-:S02]  /*19f60*/  F2FP.F16.F32.PACK_AB R45, RZ, R45 ;  /* 0x0000002dff2d723e */ /* 0x000fc400000000ff */
        /* <DEDUP_REMOVED lines=141> */
[-C--:B----4-:R-:W-:Y:S01]  /*1a840*/  FMUL R83, R83, R2.reuse ;  /* 0x0000000253537220 */ /* 0x090fe20000400000 */
        /* <DEDUP_REMOVED lines=9> */
[-C--:B---3--:R-:W-:Y:S02]  /*1a8e0*/  FMUL R85, R85, R2.reuse ;  /* 0x0000000255557220 */ /* 0x088fe40000400000 */
[----:B------:R-:W-:Y:S01]  /*1a8f0*/  @P5 STG.E.U16 desc[UR36][R6.64+0xe2], R83 ;  /* 0x0000e25306005986 */ /* 0x000fe2000c101524 */
[----:B------:R-:W-:Y:S01]  /*1a900*/  ISETP.GT.AND P5, PT, R0, 0x79, P0 ;  /* 0x000000790000780c */ /* 0x000fe200007a4270 */
[-C--:B------:R-:W-:Y:S02]  /*1a910*/  FMUL R86, R86, R2.reuse ;  /* 0x0000000256567220 */ /* 0x080fe40000400000 */
[----:B------:R-:W-:Y:S01]  /*1a920*/  @P2 STG.E.U16 desc[UR36][R4.64+0xf0], R84 ;  /* 0x0000f05404002986 */ /* 0x000fe2000c101524 */
[----:B------:R-:W-:Y:S01]  /*1a930*/  ISETP.GT.AND P2, PT, R0, 0x80, P1 ;  /* 0x000000800000780c */ /* 0x000fe20000f44270 */
[-C--:B--2---:R-:W-:Y:S01]  /*1a940*/  FMUL R87, R87, R2.reuse ;  /* 0x0000000257577220 */ /* 0x084fe20000400000 */
        /* <DEDUP_REMOVED lines=88> */
[----:B------:R-:W-:-:S03]  /*1aed0*/  ISETP.GT.AND P4, PT, R0, 0xa8, P0 ;  /* 0x000000a80000780c */ /* 0x000fc60000784270 */
[----:B------:R-:W-:Y:S01]  /*1aee0*/  @P5 STG.E.U16 desc[UR36][R6.64+0x142], R107 ;  /* 0x0001426b06005986 */ /* 0x000fe2000c101524 */
[-C--:B------:R-:W-:Y:S01]  /*1aef0*/  FMUL R109, R109, R2.reuse ;  /* 0x000000026d6d7220 */ /* 0x080fe20000400000 */
[C---:B------:R-:W-:Y:S02]  /*1af00*/  ISETP.GT.AND P5, PT, R0.reuse, 0xb0, P1 ;  /* 0x000000b00000780c */ /* 0x040fe40000fa4270 */
[----:B------:R-:W-:Y:S01]  /*1af10*/  @P2 STG.E.U16 desc[UR36][R4.64+0x150], R108 ;  /* 0x0001506c04002986 */ /* 0x000fe2000c101524 */
[----:B------:R-:W-:Y:S01]  /*1af20*/  ISETP.GT.AND P2, PT, R0, 0xa9, P0 ;  /* 0x000000a90000780c */ /* 0x000fe20000744270 */
[-C--:B------:R-:W-:Y:S01]  /*1af30*/  FMUL R110, R110, R2.reuse ;  /* 0x000000026e6e7220 */ /* 0x080fe20000400000 */
[-C--:B------:R-:W-:Y:S01]  /*1af40*/  FMUL R111, R111, R2.reuse ;  /* 0x000000026f6f7220 */ /* 0x080fe20000400000 */
[----:B------:R-:W-:Y:S01]  /*1af50*/  FMUL R112, R112, R2 ;  /* 0x0000000270707220 */ /* 0x000fe20000400000 */
[----:B------:R-:W-:Y:S02]  /*1af60*/  F2FP.F16.F32.PACK_AB R109, RZ, R109 ;  /* 0x0000006dff6d723e */ /* 0x000fe400000000ff */
[----:B------:R-:W-:-:S02]  /*1af70*/  F2FP.F16.F32.PACK_AB R110, RZ, R110 ;  /* 0x0000006eff6e723e */ /* 0x000fc400000000ff */
[----:B------:R-:W-:Y:S02]  /*1af80*/  F2FP.F16.F32.PACK_AB R111, RZ, R111 ;  /* 0x0000006fff6f723e */ /* 0x000fe400000000ff */
[----:B------:R-:W-:Y:S01]  /*1af90*/  F2FP.F16.F32.PACK_AB R112, RZ, R112 ;  /* 0x00000070ff70723e */ /* 0x000fe200000000ff */
[----:B------:R-:W-:Y:S04]  /*1afa0*/  @P3 STG.E.U16 desc[UR36][R4.64+0x152], R109 ;  /* 0x0001526d04003986 */ /* 0x000fe8000c101524 */
[----:B------:R-:W-:Y:S01]  /*1afb0*/  @P4 STG.E.U16 desc[UR36][R6.64+0x150], R110 ;  /* 0x0001506e06004986 */ /* 0x000fe2000c101524 */
[----:B------:R-:W-:-:S03]  /*1afc0*/  ISETP.GT.AND P4, PT, R0, 0xb1, P0 ;  /* 0x000000b10000780c */ /* 0x000fc60000784270 */
[----:B------:R-:W-:Y:S01]  /*1afd0*/  @P2 STG.E.U16 desc[UR36][R6.64+0x152], R111 ;  /* 0x0001526f06002986 */ /* 0x000fe2000c101524 */
[----:B------:R-:W-:-:S03]  /*1afe0*/  ISETP.GT.AND P2, PT, R0, 0xb1, P1 ;  /* 0x000000b10000780c */ /* 0x000fc60000f44270 */
[----:B------:R-:W-:Y:S01]  /*1aff0*/  @P5 STG.E.U16 desc[UR36][R4.64+0x160], R112 ;  /* 0x0001607004005986 */ /* 0x000fe2000c101524 */
[C---:B------:R-:W-:Y:S01]  /*1b000*/  ISETP.GT.AND P5, PT, R0.reuse, 0xb0, P0 ;  /* 0x000000b00000780c */ /* 0x040fe200007a4270 */
[-C--:B------:R-:W-:Y:S01]  /*1b010*/  FMUL R113, R113, R2.reuse ;  /* 0x0000000271717220 */ /* 0x080fe20000400000 */
[----:B------:R-:W-:Y:S01]  /*1b020*/  ISETP.GT.AND P3, PT, R0, 0xb8, P1 ;  /* 0x000000b80000780c */ /* 0x000fe20000f64270 */
[-C--:B------:R-:W-:Y:S01]  /*1b030*/  FMUL R114, R114, R2.reuse ;  /* 0x0000000272727220 */ /* 0x080fe20000400000 */
[C---:B------:R-:W-:Y:S01]  /*1b040*/  ISETP.GT.AND P1, PT, R0.reuse, 0xb9, P1 ;  /* 0x000000b90000780c */ /* 0x040fe20000f24270 */
[-C--:B------:R-:W-:Y:S01]  /*1b050*/  FMUL R115, R115, R2.reuse ;  /* 0x0000000273737220 */ /* 0x080fe20000400000 */
[----:B------:R-:W-:Y:S01]  /*1b060*/  ISETP.GT.AND P6, PT, R0, 0xb8, P0 ;  /* 0x000000b80000780c */ /* 0x000fe200007c4270 */
[-C--:B------:R-:W-:Y:S01]  /*1b070*/  FMUL R116, R116, R2.reuse ;  /* 0x0000000274747220 */ /* 0x080fe20000400000 */
[----:B------:R-:W-:Y:S01]  /*1b080*/  FMUL R117, R117, R2 ;  /* 0x0000000275757220 */ /* 0x000fe20000400000 */
[----:B------:R-:W-:-:S02]  /*1b090*/  F2FP.F16.F32.PACK_AB R113, RZ, R113 ;  /* 0x00000071ff71723e */ /* 0x000fc400000000ff */
[----:B------:R-:W-:Y:S02]  /*1b0a0*/  F2FP.F16.F32.PACK_AB R114, RZ, R114 ;  /* 0x00000072ff72723e */ /* 0x000fe400000000ff */
[----:B------:R-:W-:Y:S02]  /*1b0b0*/  F2FP.F16.F32.PACK_AB R115, RZ, R115 ;  /* 0x00000073ff73723e */ /* 0x000fe400000000ff */
[----:B------:R-:W-:Y:S02]  /*1b0c0*/  ISETP.GT.AND P0, PT, R0, 0xb9, P0 ;  /* 0x000000b90000780c */ /* 0x000fe40000704270 */
[----:B------:R-:W-:Y:S01]  /*1b0d0*/  F2FP.F16.F32.PACK_AB R116, RZ, R116 ;  /* 0x00000074ff74723e */ /* 0x000fe200000000ff */
[-C--:B------:R-:W-:Y:S01]  /*1b0e0*/  FMUL R118, R118, R2.reuse ;  /* 0x0000000276767220 */ /* 0x080fe20000400000 */
[----:B------:R-:W-:Y:S01]  /*1b0f0*/  F2FP.F16.F32.PACK_AB R117, RZ, R117 ;  /* 0x00000075ff75723e */ /* 0x000fe200000000ff */
[----:B------:R-:W-:Y:S01]  /*1b100*/  @P2 STG.E.U16 desc[UR36][R4.64+0x162], R113 ;  /* 0x0001627104002986 */ /* 0x000fe2000c101524 */
[----:B------:R-:W-:-:S03]  /*1b110*/  FMUL R119, R119, R2 ;  /* 0x0000000277777220 */ /* 0x000fc60000400000 */
[----:B------:R-:W-:Y:S01]  /*1b120*/  @P5 STG.E.U16 desc[UR36][R6.64+0x160], R114 ;  /* 0x0001607206005986 */ /* 0x000fe2000c101524 */
[----:B------:R-:W-:-:S03]  /*1b130*/  F2FP.F16.F32.PACK_AB R118, RZ, R118 ;  /* 0x00000076ff76723e */ /* 0x000fc600000000ff */
[----:B------:R-:W-:Y:S01]  /*1b140*/  @P4 STG.E.U16 desc[UR36][R6.64+0x162], R115 ;  /* 0x0001627306004986 */ /* 0x000fe2000c101524 */
[----:B------:R-:W-:-:S03]  /*1b150*/  F2FP.F16.F32.PACK_AB R119, RZ, R119 ;  /* 0x00000077ff77723e */ /* 0x000fc600000000ff */
[----:B------:R-:W-:Y:S04]  /*1b160*/  @P3 STG.E.U16 desc[UR36][R4.64+0x170], R116 ;  /* 0x0001707404003986 */ /* 0x000fe8000c101524 */
[----:B------:R1:W-:Y:S02]  /*1b170*/  @P1 STG.E.U16 desc[UR36][R4.64+0x172], R117 ;  /* 0x0001727504001986 */ /* 0x0003e4000c101524 */
[----:B-1----:R-:W-:Y:S01]  /*1b180*/  @P6 IMAD.MOV.U32 R4, RZ, RZ, R6 ;  /* 0x000000ffff046224 */ /* 0x002fe200078e0006 */
[----:B------:R-:W-:-:S05]  /*1b190*/  @P6 MOV R5, R7 ;  /* 0x0000000700056202 */ /* 0x000fca0000000f00 */
[----:B------:R0:W-:Y:S04]  /*1b1a0*/  @P6 STG.E.U16 desc[UR36][R4.64+0x170], R118 ;  /* 0x0001707604006986 */ /* 0x0001e8000c101524 */
[----:B------:R0:W-:Y:S02]  /*1b1b0*/  @P0 STG.E.U16 desc[UR36][R6.64+0x172], R119 ;  /* 0x0001727706000986 */ /* 0x0001e4000c101524 */
.L_x_606:
[----:B------:R-:W-:Y:S05]  /*1b1c0*/  BSYNC B0 ;  /* 0x0000000000007941 */ /* 0x000fea0003800000 */
.L_x_34:
[----:B0-----:R-:W2:Y:S04]  /*1b1d0*/  LDL.LU R5, [R1+0x184] ;  /* 0x0001840001057983 */ /* 0x001ea80000300800 */
[----:B------:R-:W2:Y:S01]  /*1b1e0*/  LDL.LU R4, [R1+0x188] ;  /* 0x0001880001047983 */ /* 0x000ea20000300800 */
[----:B------:R-:W-:Y:S01]  /*1b1f0*/  ULDC UR4, c[0x0][0xc] ;  /* 0x0000030000047ab9 */ /* 0x000fe20000000800 */
[----:B------:R-:W-:Y:S01]  /*1b200*/  ULDC UR5, c[0x0][0x10] ;  /* 0x0000040000057ab9 */ /* 0x000fe20000000800 */
[----:B------:R-:W2:Y:S01]  /*1b210*/  LDC R3, c[0x0][0x14] ;  /* 0x00000500ff037b82 */ /* 0x000ea20000000800 */
[----:B------:R-:W-:Y:S01]  /*1b220*/  UIMAD.WIDE.U32 UR4, UR4, UR5, URZ ;  /* 0x00000005040472a5 */ /* 0x000fe2000f8e003f */
[----:B----4-:R-:W-:Y:S01]  /*1b230*/  PRMT R0, RZ, 0x7610, R0 ;  /* 0x00007610ff007816 */ /* 0x010fe20000000000 */
[----:B------:R-:W-:Y:S01]  /*1b240*/  UMOV UR43, 0xffffffff ;  /* 0xffffffff002b7882 */ /* 0x000fe20000000000 */
[----:B------:R-:W-:-:S03]  /*1b250*/  UMOV UR44, 0xffffffff ;  /* 0xffffffff002c7882 */ /* 0x000fc60000000000 */
[----:B--2---:R-:W-:-:S04]  /*1b260*/  IMAD.WIDE.U32 R4, R3, UR4, R4 ;  /* 0x0000000403047c25 */ /* 0x004fc8000f8e0004 */
[----:B------:R-:W-:Y:S01]  /*1b270*/  IMAD R3, R3, UR5, RZ ;  /* 0x0000000503037c24 */ /* 0x000fe2000f8e02ff */
[----:B------:R-:W-:Y:S01]  /*1b280*/  ULDC.64 UR4, c[0x0][0x650] ;  /* 0x0001940000047ab9 */ /* 0x000fe20000000a00 */
[----:B------:R-:W-:Y:S01]  /*1b290*/  IMAD.MOV.U32 R7, RZ, RZ, R4 ;  /* 0x000000ffff077224 */ /* 0x000fe200078e0004 */
[----:B------:R-:W-:Y:S01]  /*1b2a0*/  ISETP.GE.U32.AND P0, PT, R4, UR4, PT ;  /* 0x0000000404007c0c */ /* 0x000fe2000bf06070 */
[----:B------:R-:W-:-:S05]  /*1b2b0*/  IMAD.IADD R6, R5, 0x1, R3 ;  /* 0x0000000105067824 */ /* 0x000fca00078e0203 */
[----:B------:R0:W-:Y:S01]  /*1b2c0*/  STL [R1+0x184], R6 ;  /* 0x0001840601007387 */ /* 0x0001e20000100800 */
[----:B------:R-:W-:-:S03]  /*1b2d0*/  ISETP.GE.U32.AND.EX P0, PT, R6, UR5, PT, P0 ;  /* 0x0000000506007c0c */ /* 0x000fc6000bf06100 */
[----:B------:R0:W-:Y:S10]  /*1b2e0*/  STL [R1+0x188], R7 ;  /* 0x0001880701007387 */ /* 0x0001f40000100800 */
[----:B0-----:R-:W-:Y:S05]  /*1b2f0*/  @P0 BRA `(.L_x_607) ;  /* 0x0000000400880947 */ /* 0x001fea0003800000 */
[----:B------:R-:W0:Y:S01]  /*1b300*/  S2UR UR6, SR_CTAID.X ;  /* 0x00000000000679c3 */ /* 0x000e220000002500 */
[----:B------:R-:W-:Y:S01]  /*1b310*/  ULDC.64 UR12, c[0x0][0x628] ;  /* 0x00018a00000c7ab9 */ /* 0x000fe20000000a00 */
[----:B------:R-:W-:Y:S01]  /*1b320*/  ULDC UR4, c[0x0][0x150] ;  /* 0x0000540000047ab9 */ /* 0x000fe20000000800 */
[----:B------:R-:W-:Y:S01]  /*1b330*/  ISETP.NE.U32.AND P0, PT, RZ, UR12, PT ;  /* 0x0000000cff007c0c */ /* 0x000fe2000bf05070 */
[----:B------:R-:W-:Y:S01]  /*1b340*/  ULDC UR15, c[0x0][0x630] ;  /* 0x00018c00000f7ab9 */ /* 0x000fe20000000800 */
[C---:B------:R-:W-:Y:S01]  /*1b350*/  R2UR UR16, R7.reuse ;  /* 0x00000000071072ca */ /* 0x040fe200000e0000 */
[----:B------:R-:W-:Y:S01]  /*1b360*/  ULDC UR19, c[0x0][0x154] ;  /* 0x0000550000137ab9 */ /* 0x000fe20000000800 */
[----:B------:R-:W-:Y:S01]  /*1b370*/  ISETP.NE.AND.EX P0, PT, RZ, UR13, PT, P0 ;  /* 0x0000000dff007c0c */ /* 0x000fe2000bf05300 */
[----:B------:R-:W2:Y:S01]  /*1b380*/  S2UR UR18, SR_CTAID.Y ;  /* 0x00000000001279c3 */ /* 0x000ea20000002600 */
[----:B------:R-:W-:Y:S02]  /*1b390*/  R2UR UR17, R6 ;  /* 0x00000000061172ca */ /* 0x000fe400000e0000 */
[----:B------:R-:W-:-:S02]  /*1b3a0*/  R2UR UR10, R7 ;  /* 0x00000000070a72ca */ /* 0x000fc400000e0000 */
[----:B------:R-:W-:Y:S02]  /*1b3b0*/  R2UR UR11, R6 ;  /* 0x00000000060b72ca */ /* 0x000fe400000e0000 */
[----:B0-----:R-:W-:-:S05]  /*1b3c0*/  I2FP.F32.U32 R0, UR6 ;  /* 0x0000000600007c45 */ /* 0x001fca0008201000 */
[----:B------:R-:W-:-:S04]  /*1b3d0*/  FMUL R0, R0, UR4 ;  /* 0x0000000400007c20 */ /* 0x000fc80008400000 */
[----:B------:R0:W4:Y:S01]  /*1b3e0*/  F2I.U32.TRUNC.NTZ R3, R0 ;  /* 0x0000000000037305 */ /* 0x000122000020f000 */
[----:B--2---:R-:W-:Y:S05]  /*1b3f0*/  @!P0 BRA `(.L_x_608) ;  /* 0x0000000000308947 */ /* 0x004fea0003800000 */
        /* <DEDUP_REMOVED lines=12> */
.L_x_608:
[----:B------:R-:W-:Y:S01]  /*1b4c0*/  USHF.R.U64 UR44, UR10, UR15, UR11 ;  /* 0x0000000f0a2c7299 */ /* 0x000fe2000800120b */
[----:B0-----:R-:W-:Y:S01]  /*1b4d0*/  I2FP.F32.U32 R0, UR18 ;  /* 0x0000001200007c45 */ /* 0x001fe20008201000 */
[----:B------:R-:W-:Y:S02]  /*1b4e0*/  USHF.R.U32.HI UR4, URZ, UR15, UR11 ;  /* 0x0000000f3f047299 */ /* 0x000fe4000801160b */
[----:B------:R-:W-:Y:S02]  /*1b4f0*/  UIADD3 UR10, UP0, URZ, -UR44, URZ ;  /* 0x8000002c3f0a7290 */ /* 0x000fe4000ff1e03f */
[----:B------:R-:W-:Y:S01]  /*1b500*/  FMUL R0, R0, UR19 ;  /* 0x0000001300007c20 */ /* 0x000fe20008400000 */
[----:B------:R-:W-:Y:S01]  /*1b510*/  ULDC.64 UR12, c[0x0][0x620] ;  /* 0x00018800000c7ab9 */ /* 0x000fe20000000a00 */
[----:B------:R-:W-:Y:S01]  /*1b520*/  UIADD3.X UR4, URZ, ~UR4, URZ, UP0, !UPT ;  /* 0x800000043f047290 */ /* 0x000fe200087fe43f */
[----:B------:R-:W-:Y:S01]  /*1b530*/  UMOV UR8, UR16 ;  /* 0x0000001000087c82 */ /* 0x000fe20008000000 */
[----:B------:R-:W-:-:S02]  /*1b540*/  UMOV UR9, UR17 ;  /* 0x0000001100097c82 */ /* 0x000fc40008000000 */
[----:B------:R-:W-:Y:S01]  /*1b550*/  UIMAD UR4, UR4, UR12, URZ ;  /* 0x0000000c040472a4 */ /* 0x000fe2000f8e023f */
[----:B------:R-:W0:Y:S01]  /*1b560*/  F2I.U32.TRUNC.NTZ R0, R0 ;  /* 0x0000000000007305 */ /* 0x000e22000020f000 */
[----:B------:R-:W-:Y:S01]  /*1b570*/  UIMAD.WIDE.U32 UR8, UR10, UR12, UR8 ;  /* 0x0000000c0a0872a5 */ /* 0x000fe2000f8e0008 */
[----:B----4-:R-:W-:Y:S01]  /*1b580*/  R2UR UR12, R3 ;  /* 0x00000000030c72ca */ /* 0x010fe200000e0000 */
[----:B------:R-:W-:Y:S01]  /*1b590*/  UIMAD UR10, UR10, UR13, UR4 ;  /* 0x0000000d0a0a72a4 */ /* 0x000fe2000f8e0204 */
[----:B------:R-:W-:Y:S01]  /*1b5a0*/  ULDC UR11, c[0x0][0x618] ;  /* 0x00018600000b7ab9 */ /* 0x000fe20000000800 */
[----:B------:R-:W-:Y:S02]  /*1b5b0*/  ULDC UR21, c[0x0][0x658] ;  /* 0x0001960000157ab9 */ /* 0x000fe40000000800 */
[----:B------:R-:W-:Y:S01]  /*1b5c0*/  UIADD3 UR9, UR9, UR10, URZ ;  /* 0x0000000a09097290 */ /* 0x000fe2000fffe03f */
[----:B------:R-:W-:Y:S01]  /*1b5d0*/  UMOV UR15, 0xffffffff ;  /* 0xffffffff000f7882 */ /* 0x000fe20000000000 */
[----:B------:R-:W-:Y:S01]  /*1b5e0*/  ULDC.64 UR4, c[0x0][0x640] ;  /* 0x0001900000047ab9 */ /* 0x000fe20000000a00 */
[----:B------:R-:W-:Y:S01]  /*1b5f0*/  USHF.L.U32 UR15, UR15, UR21, URZ ;  /* 0x000000150f0f7299 */ /* 0x000fe2000800063f */
[----:B------:R-:W-:Y:S01]  /*1b600*/  ISETP.NE.U32.AND P0, PT, RZ, UR4, PT ;  /* 0x00000004ff007c0c */ /* 0x000fe2000bf05070 */
[----:B------:R-:W-:-:S02]  /*1b610*/  USHF.R.U64 UR16, UR8, UR11, UR9 ;  /* 0x0000000b08107299 */ /* 0x000fc40008001209 */
[----:B------:R-:W-:Y:S01]  /*1b620*/  USHF.R.U32.HI UR8, URZ, UR11, UR9 ;  /* 0x0000000b3f087299 */ /* 0x000fe20008011609 */
[----:B0-----:R-:W-:Y:S01]  /*1b630*/  R2UR UR14, R0 ;  /* 0x00000000000e72ca */ /* 0x001fe200000e0000 */
[----:B------:R-:W-:Y:S01]  /*1b640*/  ULDC UR17, c[0x0][0x608] ;  /* 0x0001820000117ab9 */ /* 0x000fe20000000800 */
[----:B------:R-:W-:Y:S01]  /*1b650*/  ULOP3.LUT UR42, URZ, UR15, URZ, 0x33, !UPT ;  /* 0x0000000f3f2a7292 */ /* 0x000fe2000f8e333f */
[----:B------:R-:W-:Y:S01]  /*1b660*/  ISETP.NE.AND.EX P0, PT, RZ, UR5, PT, P0 ;  /* 0x00000005ff007c0c */ /* 0x000fe2000bf05300 */
[----:B------:R-:W-:Y:S02]  /*1b670*/  USHF.R.U64 UR15, UR16, UR17, UR8 ;  /* 0x00000011100f7299 */ /* 0x000fe40008001208 */
[----:B------:R-:W-:Y:S02]  /*1b680*/  USHF.R.U32.HI UR8, URZ, UR17, UR8 ;  /* 0x000000113f087299 */ /* 0x000fe40008011608 */
[----:B------:R-:W-:Y:S02]  /*1b690*/  UIADD3 UR12, -UR12, URZ, URZ ;  /* 0x0000003f0c0c7290 */ /* 0x000fe4000fffe13f */
[----:B------:R-:W-:Y:S01]  /*1b6a0*/  USHF.R.U64 UR17, UR15, UR21, UR8 ;  /* 0x000000150f117299 */ /* 0x000fe20008001208 */
[----:B------:R-:W-:Y:S01]  /*1b6b0*/  UMOV UR19, 0x1 ;  /* 0x0000000100137882 */ /* 0x000fe20000000000 */
[----:B------:R-:W-:Y:S01]  /*1b6c0*/  ULDC UR13, c[0x0][0x144] ;  /* 0x00005100000d7ab9 */ /* 0x000fe20000000800 */
[----:B------:R-:W-:Y:S01]  /*1b6d0*/  ULDC UR7, c[0x0][0x600] ;  /* 0x0001800000077ab9 */ /* 0x000fe20000000800 */
[----:B------:R-:W-:-:S02]  /*1b6e0*/  USHF.L.U32 UR24, UR19, UR21, URZ ;  /* 0x0000001513187299 */ /* 0x000fc4000800063f */
[----:B------:R-:W-:Y:S02]  /*1b6f0*/  USHF.R.U32.HI UR8, URZ, UR21, UR8 ;  /* 0x000000153f087299 */ /* 0x000fe40008011608 */
[----:B------:R-:W-:Y:S02]  /*1b700*/  UIMAD UR21, UR13, UR12, UR6 ;  /* 0x0000000c0d1572a4 */ /* 0x000fe4000f8e0206 */
[----:B------:R-:W-:Y:S02]  /*1b710*/  UIADD3 UR20, UR7, -0x1, URZ ;  /* 0xffffffff07147890 */ /* 0x000fe4000fffe03f */
[----:B------:R-:W-:Y:S01]  /*1b720*/  UIADD3 UR19, -UR14, URZ, URZ ;  /* 0x0000003f0e137290 */ /* 0x000fe2000fffe13f */
[----:B------:R-:W-:Y:S01]  /*1b730*/  ULDC UR25, c[0x0][0x148] ;  /* 0x0000520000197ab9 */ /* 0x000fe20000000800 */
[----:B------:R-:W-:Y:S01]  /*1b740*/  ULDC UR22, c[0x0][0x648] ;  /* 0x0001920000167ab9 */ /* 0x000fe20000000800 */
[----:B------:R-:W-:Y:S01]  /*1b750*/  ULDC UR23, c[0x0][0x638] ;  /* 0x00018e0000177ab9 */ /* 0x000fe20000000800 */
        /* <DEDUP_REMOVED lines=14> */
.L_x_609:
[----:B------:R-:W-:Y:S01]  /*1b840*/  UISETP.NE.AND UP0, UPT, UR41, URZ, UPT ;  /* 0x0000003f2900728c */ /* 0x000fe2000bf05270 */
[----:B------:R-:W-:Y:S01]  /*1b850*/  MOV R0, 0x1 ;  /* 0x0000000100007802 */ /* 0x000fe20000000f00 */
[----:B------:R-:W-:Y:S02]  /*1b860*/  USHF.R.U64 UR4, UR6, UR22, UR8 ;  /* 0x0000001606047299 */ /* 0x000fe40008001208 */
[----:B------:R-:W-:Y:S02]  /*1b870*/  ULOP3.LUT UR42, UR15, UR42, URZ, 0xc0, !UPT ;  /* 0x0000002a0f2a7292 */ /* 0x000fe4000f8ec03f */
[----:B------:R-:W-:Y:S02]  /*1b880*/  UIADD3 UR5, -UR4, URZ, URZ ;  /* 0x0000003f04057290 */ /* 0x000fe4000fffe13f */
[----:B------:R-:W-:Y:S02]  /*1b890*/  UIMAD UR42, UR24, UR4, UR42 ;  /* 0x00000004182a72a4 */ /* 0x000fe4000f8e022a */
[----:B------:R-:W-:-:S02]  /*1b8a0*/  ULOP3.LUT UR16, UR16, UR20, URZ, 0xc0, !UPT ;  /* 0x0000001410107292 */ /* 0x000fc4000f8ec03f */
[----:B------:R-:W-:Y:S02]  /*1b8b0*/  @UP0 UIMAD UR21, UR25, UR19, UR18 ;  /* 0x00000013191502a4 */ /* 0x000fe4000f8e0212 */
[----:B------:R-:W-:-:S03]  /*1b8c0*/  UIMAD UR4, UR5, UR23, UR17 ;  /* 0x00000017050472a4 */ /* 0x000fc6000f8e0211 */
[----:B------:R-:W-:Y:S01]  /*1b8d0*/  ULDC UR5, c[0x0][0x610] ;  /* 0x0001840000057ab9 */ /* 0x000fe20000000800 */
[----:B------:R-:W-:Y:S02]  /*1b8e0*/  UIMAD UR4, UR4, UR7, UR16 ;  /* 0x00000007040472a4 */ /* 0x000fe4000f8e0210 */
[----:B------:R-:W-:-:S04]  /*1b8f0*/  UIMAD UR42, UR42, UR5, UR21 ;  /* 0x000000052a2a72a4 */ /* 0x000fc8000f8e0215 */
[----:B------:R-:W-:Y:S02]  /*1b900*/  USEL UR43, UR4, UR42, !UP0 ;  /* 0x0000002a042b7287 */ /* 0x000fe4000c000000 */
[----:B------:R-:W-:-:S12]  /*1b910*/  USEL UR42, UR42, UR4, !UP0 ;  /* 0x000000042a2a7287 */ /* 0x000fd8000c000000 */
.L_x_607:
[----:B------:R-:W-:-:S13]  /*1b920*/  LOP3.LUT P0, RZ, R0, 0xff, RZ, 0xc0, !PT ;  /* 0x000000ff00ff7812 */ /* 0x000fda000780c0ff */
[----:B------:R-:W-:Y:S05]  /*1b930*/  @P0 BRA `(.L_x_610) ;  /* 0xfffffe5800980947 */ /* 0x000fea000383ffff */
[----:B------:R-:W-:Y:S05]  /*1b940*/  EXIT ;  /* 0x000000000000794d */ /* 0x000fea0003800000 */
.L_x_7:
[----:B------:R-:W2:Y:S01]  /*1b950*/  LDL R5, [R1+0x188] ;  /* 0x0001880001057983 */ /* 0x000ea20000100800 */
[----:B------:R-:W-:-:S03]  /*1b960*/  ULDC.64 UR4, c[0x0][0x650] ;  /* 0x0001940000047ab9 */ /* 0x000fc60000000a00 */
[----:B------:R-:W3:Y:S01]  /*1b970*/  LDL R4, [R1+0x184] ;  /* 0x0001840001047983 */ /* 0x000ee20000100800 */
[----:B------:R-:W-:Y:S01]  /*1b980*/  PRMT R0, RZ, 0x7610, R0 ;  /* 0x00007610ff007816 */ /* 0x000fe20000000000 */
[----:B------:R-:W-:Y:S01]  /*1b990*/  IMAD.MOV.U32 R2, RZ, RZ, -0x1 ;  /* 0xffffffffff027424 */ /* 0x000fe200078e00ff */
[----:B------:R-:W-:Y:S01]  /*1b9a0*/  MOV R10, 0xffffffff ;  /* 0xffffffff000a7802 */ /* 0x000fe20000000f00 */
[----:B------:R-:W-:Y:S01]  /*1b9b0*/  IMAD.MOV.U32 R3, RZ, RZ, -0x1 ;  /* 0xffffffffff037424 */ /* 0x000fe200078e00ff */
[----:B--2---:R-:W-:-:S04]  /*1b9c0*/  ISETP.GE.U32.AND P0, PT, R5, UR4, PT ;  /* 0x0000000405007c0c */ /* 0x004fc8000bf06070 */
[----:B---3--:R-:W-:-:S13]  /*1b9d0*/  ISETP.GE.U32.AND.EX P0, PT, R4, UR5, PT, P0 ;  /* 0x0000000504007c0c */ /* 0x008fda000bf06100 */
        /* <DEDUP_REMOVED lines=21> */
.L_x_612:
[----:B------:R-:W-:Y:S01]  /*1bb30*/  USHF.R.U64 UR4, UR14, UR19, UR15 ;  /* 0x000000130e047299 */ /* 0x000fe2000800120f */
[----:B------:R-:W-:Y:S01]  /*1bb40*/  R2UR UR7, R4 ;  /* 0x00000000040772ca */ /* 0x000fe200000e0000 */
[----:B------:R-:W-:Y:S02]  /*1bb50*/  USHF.R.U32.HI UR5, URZ, UR19, UR15 ;  /* 0x000000133f057299 */ /* 0x000fe4000801160f */
[----:B------:R-:W-:Y:S01]  /*1bb60*/  UIADD3 UR13, UP0, URZ, -UR4, URZ ;  /* 0x800000043f0d7290 */ /* 0x000fe2000ff1e03f */
[----:B------:R-:W-:Y:S01]  /*1bb70*/  ULDC.64 UR14, c[0x0][0x620] ;  /* 0x00018800000e7ab9 */ /* 0x000fe20000000a00 */
[----:B------:R-:W-:Y:S02]  /*1bb80*/  UMOV UR6, UR20 ;  /* 0x0000001400067c82 */ /* 0x000fe40008000000 */
[----:B------:R-:W-:Y:S02]  /*1bb90*/  UIADD3.X UR5, URZ, ~UR5, URZ, UP0, !UPT ;  /* 0x800000053f057290 */ /* 0x000fe400087fe43f */
[----:B------:R-:W-:-:S02]  /*1bba0*/  UISETP.NE.AND UP1, UPT, UR41, URZ, UPT ;  /* 0x0000003f2900728c */ /* 0x000fc4000bf25270 */
[----:B------:R-:W-:Y:S02]  /*1bbb0*/  UIMAD UR5, UR5, UR14, URZ ;  /* 0x0000000e050572a4 */ /* 0x000fe4000f8e023f */
[----:B------:R-:W-:Y:S02]  /*1bbc0*/  UIMAD.WIDE.U32 UR6, UR13, UR14, UR6 ;  /* 0x0000000e0d0672a5 */ /* 0x000fe4000f8e0006 */
[----:B------:R-:W-:Y:S01]  /*1bbd0*/  UIMAD UR5, UR13, UR15, UR5 ;  /* 0x0000000f0d0572a4 */ /* 0x000fe2000f8e0205 */
[----:B------:R-:W-:Y:S02]  /*1bbe0*/  ULDC UR14, c[0x0][0x608] ;  /* 0x00018200000e7ab9 */ /* 0x000fe40000000800 */
[----:B------:R-:W-:Y:S01]  /*1bbf0*/  ULDC UR13, c[0x0][0x618] ;  /* 0x00018600000d7ab9 */ /* 0x000fe20000000800 */
[----:B------:R-:W-:Y:S01]  /*1bc00*/  UIADD3 UR5, UR7, UR5, URZ ;  /* 0x0000000507057290 */ /* 0x000fe2000fffe03f */
[----:B------:R-:W-:Y:S01]  /*1bc10*/  ULDC UR22, c[0x0][0x658] ;  /* 0x0001960000167ab9 */ /* 0x000fe20000000800 */
[----:B------:R-:W-:-:S02]  /*1bc20*/  @UP1 UIMAD UR8, UR11, UR12, UR10 ;  /* 0x0000000c0b0812a4 */ /* 0x000fc4000f8e020a */
[----:B------:R-:W-:Y:S02]  /*1bc30*/  USHF.R.U64 UR17, UR6, UR13, UR5 ;  /* 0x0000000d06117299 */ /* 0x000fe40008001205 */
[----:B------:R-:W-:Y:S01]  /*1bc40*/  USHF.R.U32.HI UR5, URZ, UR13, UR5 ;  /* 0x0000000d3f057299 */ /* 0x000fe20008011605 */
[----:B------:R-:W-:Y:S01]  /*1bc50*/  ULDC.64 UR6, c[0x0][0x640] ;  /* 0x0001900000067ab9 */ /* 0x000fe20000000a00 */
[----:B------:R-:W-:Y:S01]  /*1bc60*/  UMOV UR10, 0xffffffff ;  /* 0xffffffff000a7882 */ /* 0x000fe20000000000 */
[----:B------:R-:W-:Y:S01]  /*1bc70*/  ISETP.NE.U32.AND P0, PT, RZ, UR6, PT ;  /* 0x00000006ff007c0c */ /* 0x000fe2000bf05070 */
[----:B------:R-:W-:Y:S02]  /*1bc80*/  USHF.R.U64 UR18, UR17, UR14, UR5 ;  /* 0x0000000e11127299 */ /* 0x000fe40008001205 */
[----:B------:R-:W-:Y:S01]  /*1bc90*/  USHF.R.U32.HI UR5, URZ, UR14, UR5 ;  /* 0x0000000e3f057299 */ /* 0x000fe20008011605 */
[----:B------:R-:W-:Y:S01]  /*1bca0*/  ISETP.NE.AND.EX P0, PT, RZ, UR7, PT, P0 ;  /* 0x00000007ff007c0c */ /* 0x000fe2000bf05300 */
[----:B------:R-:W-:-:S02]  /*1bcb0*/  USHF.L.U32 UR11, UR10, UR22, URZ ;  /* 0x000000160a0b7299 */ /* 0x000fc4000800063f */
[----:B------:R-:W-:Y:S01]  /*1bcc0*/  USHF.R.U64 UR19, UR18, UR22, UR5 ;  /* 0x0000001612137299 */ /* 0x000fe20008001205 */
[----:B------:R-:W-:Y:S01]  /*1bcd0*/  ULDC UR20, c[0x0][0x600] ;  /* 0x0001800000147ab9 */ /* 0x000fe20000000800 */
[----:B------:R-:W-:Y:S02]  /*1bce0*/  USHF.R.U32.HI UR10, URZ, UR22, UR5 ;  /* 0x000000163f0a7299 */ /* 0x000fe40008011605 */
[----:B------:R-:W-:Y:S02]  /*1bcf0*/  UIADD3 UR21, UR20, -0x1, URZ ;  /* 0xffffffff14157890 */ /* 0x000fe4000fffe03f */
[----:B------:R-:W-:Y:S01]  /*1bd00*/  ULOP3.LUT UR26, URZ, UR11, URZ, 0x33, !UPT ;  /* 0x0000000b3f1a7292 */ /* 0x000fe2000f8e333f */
        /* <DEDUP_REMOVED lines=17> */
.L_x_613:
[----:B------:R-:W-:Y:S01]  /*1be20*/  USHF.R.U64 UR6, UR5, UR23, UR10 ;  /* 0x0000001705067299 */ /* 0x000fe2000800120a */
[----:B------:R-:W-:Y:S01]  /*1be30*/  IMAD.MOV.U32 R0, RZ, RZ, 0x1 ;  /* 0x00000001ff007424 */ /* 0x000fe200078e00ff */
[----:B------:R-:W-:Y:S01]  /*1be40*/  USHF.L.U32 UR25, UR25, UR22, URZ ;  /* 0x0000001619197299 */ /* 0x000fe2000800063f */
[----:B------:R-:W-:Y:S01]  /*1be50*/  IMAD.U32 R10, RZ, RZ, UR4 ;  /* 0x00000004ff0a7e24 */ /* 0x000fe2000f8e00ff */
[----:B------:R-:W-:Y:S02]  /*1be60*/  ULOP3.LUT UR5, UR18, UR26, URZ, 0xc0, !UPT ;  /* 0x0000001a12057292 */ /* 0x000fe4000f8ec03f */
[----:B------:R-:W-:Y:S02]  /*1be70*/  UIADD3 UR7, -UR6, URZ, URZ ;  /* 0x0000003f06077290 */ /* 0x000fe4000fffe13f */
[----:B------:R-:W-:Y:S02]  /*1be80*/  UIMAD UR6, UR25, UR6, UR5 ;  /* 0x00000006190672a4 */ /* 0x000fe4000f8e0205 */
[----:B------:R-:W-:-:S02]  /*1be90*/  ULOP3.LUT UR17, UR17, UR21, URZ, 0xc0, !UPT ;  /* 0x0000001511117292 */ /* 0x000fc4000f8ec03f */
[----:B------:R-:W-:Y:S02]  /*1bea0*/  UIMAD UR5, UR7, UR24, UR19 ;  /* 0x00000018070572a4 */ /* 0x000fe4000f8e0213 */
[----:B------:R-:W-:Y:S01]  /*1beb0*/  UISETP.NE.AND UP0, UPT, UR41, URZ, UPT ;  /* 0x0000003f2900728c */ /* 0x000fe2000bf05270 */
[----:B------:R-:W-:Y:S01]  /*1bec0*/  ULDC UR7, c[0x0][0x610] ;  /* 0x0001840000077ab9 */ /* 0x000fe20000000800 */
[----:B------:R-:W-:Y:S02]  /*1bed0*/  UIMAD UR5, UR5, UR20, UR17 ;  /* 0x00000014050572a4 */ /* 0x000fe4000f8e0211 */
[----:B------:R-:W-:-:S04]  /*1bee0*/  UIMAD UR8, UR6, UR7, UR8 ;  /* 0x00000007060872a4 */ /* 0x000fc8000f8e0208 */
[----:B------:R-:W-:Y:S02]  /*1bef0*/  USEL UR6, UR5, UR8, !UP0 ;  /* 0x0000000805067287 */ /* 0x000fe4000c000000 */
[----:B------:R-:W-:-:S04]  /*1bf00*/  USEL UR8, UR8, UR5, !UP0 ;  /* 0x0000000508087287 */ /* 0x000fc8000c000000 */
[----:B------:R-:W-:Y:S02]  /*1bf10*/  MOV R3, UR6 ;  /* 0x0000000600037c02 */ /* 0x000fe40008000f00 */
[----:B------:R-:W-:-:S07]  /*1bf20*/  IMAD.U32 R2, RZ, RZ, UR8 ;  /* 0x00000008ff027e24 */ /* 0x000fce000f8e00ff */
.L_x_611:
[----:B------:R-:W-:-:S08]  /*1bf30*/  NOP ;  /* 0x0000000000007918 */ /* 0x000fd00000000000 */
[----:B0-----:R-:W0:-:S00]  /*1bf40*/  USETMAXREG.DEALLOC.CTAPOOL 0x18 ;  /* 0x00000018000079c8 */ /* 0x001e0000080e0500 */
[----:B------:R-:W-:-:S13]  /*1bf50*/  ISETP.NE.AND P0, PT, RZ, UR9, PT ;  /* 0x00000009ff007c0c */ /* 0x000fda000bf05270 */
[----:B------:R-:W-:Y:S05]  /*1bf60*/  @P0 EXIT ;  /* 0x000000000000094d */ /* 0x000fea0003800000 */
[----:B0-----:R-:W-:Y:S01]  /*1bf70*/  LOP3.LUT P0, RZ, R0, 0xff, RZ, 0xc0, !PT ;  /* 0x000000ff00ff7812 */ /* 0x001fe2000780c0ff */
[----:B------:R-:W-:Y:S01]  /*1bf80*/  IMAD.MOV.U32 R6, RZ, RZ, 0x1 ;  /* 0x00000001ff067424 */ /* 0x000fe200078e00ff */
[----:B------:R-:W-:-:S11]  /*1bf90*/  MOV R7, RZ ;  /* 0x000000ff00077202 */ /* 0x000fd60000000f00 */
[----:B------:R-:W-:Y:S05]  /*1bfa0*/  @!P0 BRA `(.L_x_614) ;  /* 0x0000000c00688947 */ /* 0x000fea0003800000 */
[----:B------:R-:W0:Y:S01]  /*1bfb0*/  LDC R0, c[0x0][0x28c] ;  /* 0x0000a300ff007b82 */ /* 0x000e220000000800 */
[----:B------:R-:W1:Y:S01]  /*1bfc0*/  S2R R16, SR_CgaCtaId ;  /* 0x0000000000107919 */ /* 0x000e620000008800 */
[----:B------:R-:W-:Y:S01]  /*1bfd0*/  ULDC UR5, c[0x0][0x658] ;  /* 0x0001960000057ab9 */ /* 0x000fe20000000800 */
[----:B------:R-:W-:Y:S01]  /*1bfe0*/  UMOV UR7, 0xffffffff ;  /* 0xffffffff00077882 */ /* 0x000fe20000000000 */
[----:B------:R-:W-:Y:S01]  /*1bff0*/  ULDC UR6, c[0x0][0xc] ;  /* 0x0000030000067ab9 */ /* 0x000fe20000000800 */
[----:B------:R-:W-:Y:S01]  /*1c000*/  USHF.L.U32 UR9, UR7, UR5, URZ ;  /* 0x0000000507097299 */ /* 0x000fe2000800063f */
[----:B------:R-:W-:Y:S01]  /*1c010*/  BSSY B0, `(.L_x_614) ;  /* 0x00000d3000007945 */ /* 0x000fe20003800000 */
[----:B------:R-:W-:Y:S01]  /*1c020*/  UMOV UR8, 0x1 ;  /* 0x0000000100087882 */ /* 0x000fe20000000000 */
[----:B------:R-:W-:Y:S01]  /*1c030*/  ULDC UR7, c[0x0][0x10] ;  /* 0x0000040000077ab9 */ /* 0x000fe20000000800 */
[----:B------:R-:W-:Y:S01]  /*1c040*/  USHF.L.U32 UR5, UR8, UR5, URZ ;  /* 0x0000000508057299 */ /* 0x000fe2000800063f */
[----:B------:R-:W-:Y:S01]  /*1c050*/  IMAD.MOV.U32 R9, RZ, RZ, 0x1 ;  /* 0x00000001ff097424 */ /* 0x000fe200078e00ff */
[----:B------:R-:W-:Y:S01]  /*1c060*/  UIMAD.WIDE.U32 UR6, UR6, UR7, URZ ;  /* 0x00000007060672a5 */ /* 0x000fe2000f8e003f */
[----:B------:R-:W-:Y:S01]  /*1c070*/  MOV R6, 0x1 ;  /* 0x0000000100067802 */ /* 0x000fe20000000f00 */
[----:B------:R-:W-:Y:S01]  /*1c080*/  ULDC UR8, c[0x0][0x14] ;  /* 0x0000050000087ab9 */ /* 0x000fe20000000800 */
[----:B------:R-:W-:Y:S01]  /*1c090*/  IMAD.MOV.U32 R7, RZ, RZ, RZ ;  /* 0x000000ffff077224 */ /* 0x000fe200078e00ff */
[----:B------:R-:W-:-:S02]  /*1c0a0*/  UIMAD.WIDE.U32 UR20, UR6, UR8, URZ ;  /* 0x00000008061472a5 */ /* 0x000fc4000f8e003f */
[----:B------:R-:W-:Y:S01]  /*1c0b0*/  UIMAD UR13, UR7, UR8, URZ ;  /* 0x00000008070d72a4 */ /* 0x000fe2000f8e023f */
[----:B------:R-:W-:Y:S01]  /*1c0c0*/  ULDC UR4, c[0x0][0x600] ;  /* 0x0001800000047ab9 */ /* 0x000fe20000000800 */
[----:B------:R-:W-:Y:S02]  /*1c0d0*/  ULOP3.LUT UR24, UR40, 0x2, URZ, 0xfc, !UPT ;  /* 0x0000000228187892 */ /* 0x000fe4000f8efc3f */
[----:B------:R-:W-:Y:S01]  /*1c0e0*/  UIADD3 UR4, UR4, -0x1, URZ ;  /* 0xffffffff04047890 */ /* 0x000fe2000fffe03f */
[----:B0-----:R-:W-:Y:S01]  /*1c0f0*/  VIADD R0, R0, 0x3f ;  /* 0x0000003f00007836 */ /* 0x001fe20000000000 */
[----:B------:R-:W-:Y:S02]  /*1c100*/  ULOP3.LUT UR18, URZ, UR9, URZ, 0x33, !UPT ;  /* 0x000000093f127292 */ /* 0x000fe4000f8e333f */
[----:B------:R-:W-:Y:S02]  /*1c110*/  UIADD3 UR13, UR21, UR13, URZ ;  /* 0x0000000d150d7290 */ /* 0x000fe4000fffe03f */
[----:B------:R-:W-:Y:S01]  /*1c120*/  SHF.R.S32.HI R5, RZ, 0x1f, R0 ;  /* 0x0000001fff057819 */ /* 0x000fe20000011400 */
[----:B------:R-:W-:-:S03]  /*1c130*/  ULDC.64 UR22, c[0x0][0x198] ;  /* 0x0000660000167ab9 */ /* 0x000fc60000000a00 */
[----:B------:R-:W-:Y:S02]  /*1c140*/  LEA.HI R0, R5, R0, RZ, 0x6 ;  /* 0x0000000005007211 */ /* 0x000fe400078f30ff */
[----:B-1----:R-:W-:Y:S02]  /*1c150*/  LOP3.LUT R16, R16, 0x1, RZ, 0xc0, !PT ;  /* 0x0000000110107812 */ /* 0x002fe400078ec0ff */
[----:B------:R-:W-:-:S05]  /*1c160*/  SHF.R.S32.HI R0, RZ, 0x6, R0 ;  /* 0x00000006ff007819 */ /* 0x000fca0000011400 */
[----:B------:R-:W-:-:S07]  /*1c170*/  VIADD R17, R0, 0x1 ;  /* 0x0000000100117836 */ /* 0x000fce0000000000 */
.L_x_625:
[----:B------:R-:W-:-:S03]  /*1c180*/  UMOV UR6, 0xffffffff ;  /* 0xffffffff00067882 */ /* 0x000fc60000000000 */
[----:B------:R-:W-:Y:S05]  /*1c190*/  BRA.DIV UR6, `(.L_x_615) ;  /* 0x0000000e06b47947 */ /* 0x000fea000b800000 */
[----:B------:R-:W-:-:S13]  /*1c1a0*/  ELECT P6, URZ, PT ;  /* 0x00000000003f782f */ /* 0x000fda00038c0000 */
.L_x_635:
[----:B------:R-:W0:Y:S01]  /*1c1b0*/  LDC R4, c[0x0][0x28c] ;  /* 0x0000a300ff047b82 */ /* 0x000e220000000800 */
[----:B------:R-:W-:Y:S01]  /*1c1c0*/  BSSY B1, `(.L_x_616) ;  /* 0x000003c000017945 */ /* 0x000fe20003800000 */
[----:B0-----:R-:W-:-:S13]  /*1c1d0*/  ISETP.LT.OR P6, PT, R4, 0x1, !P6 ;  /* 0x000000010400780c */ /* 0x001fda00077c1670 */
[----:B------:R-:W-:Y:S05]  /*1c1e0*/  @P6 BRA `(.L_x_617) ;  /* 0x0000000000e46947 */ /* 0x000fea0003800000 */
[----:B------:R-:W-:Y:S01]  /*1c1f0*/  LEA R3, R3, R16, 0x1 ;  /* 0x0000001003037211 */ /* 0x000fe200078e08ff */
[----:B------:R-:W-:Y:S02]  /*1c200*/  IMAD R2, R2, 0x180, RZ ;  /* 0x0000018002027824 */ /* 0x000fe400078e02ff */
[----:B------:R-:W-:Y:S02]  /*1c210*/  IMAD.MOV.U32 R12, RZ, RZ, RZ ;  /* 0x000000ffff0c7224 */ /* 0x000fe400078e00ff */
[----:B------:R-:W-:Y:S01]  /*1c220*/  IMAD R5, R3, 0x60, RZ ;  /* 0x0000006003057824 */ /* 0x000fe200078e02ff */
[----:B------:R-:W-:Y:S01]  /*1c230*/  MOV R3, R6 ;  /* 0x0000000600037202 */ /* 0x000fe20000000f00 */
[----:B------:R-:W-:Y:S02]  /*1c240*/  IMAD.MOV.U32 R4, RZ, RZ, R17 ;  /* 0x000000ffff047224 */ /* 0x000fe400078e0011 */
[----:B------:R-:W-:-:S07]  /*1c250*/  IMAD.MOV.U32 R11, RZ, RZ, R7 ;  /* 0x000000ffff0b7224 */ /* 0x000fce00078e0007 */
.L_x_620:
[----:B------:R-:W0:Y:S01]  /*1c260*/  S2R R13, SR_CgaCtaId ;  /* 0x00000000000d7919 */ /* 0x000e220000008800 */
[----:B------:R-:W-:-:S04]  /*1c270*/  MOV R8, 0x400 ;  /* 0x0000040000087802 */ /* 0x000fc80000000f00 */
[----:B0-----:R-:W-:Y:S02]  /*1c280*/  LEA R8, R13, R8, 0x18 ;  /* 0x000000080d087211 */ /* 0x001fe400078ec0ff */
[----:B------:R-:W-:-:S03]  /*1c290*/  SHF.L.U32 R13, R3, 0x1f, RZ ;  /* 0x0000001f030d7819 */ /* 0x000fc600000006ff */
[----:B------:R-:W-:-:S04]  /*1c2a0*/  IMAD R14, R11, 0x8, R8 ;  /* 0x000000080b0e7824 */ /* 0x000fc800078e0208 */
[----:B------:R-:W0:Y:S02]  /*1c2b0*/  SYNCS.PHASECHK.TRANS64.TRYWAIT P0, [R14+URZ+0x18], R13 ;  /* 0x0000180d0e0075a7 */ /* 0x000e24000800017f */
[----:B0-----:R-:W-:Y:S05]  /*1c2c0*/  @!P0 BRA `(.L_x_618) ;  /* 0x0000000c00888947 */ /* 0x001fea0003800000 */
.L_x_636:
[----:B------:R-:W1:Y:S01]  /*1c2d0*/  S2R R15, SR_TID.X ;  /* 0x00000000000f7919 */ /* 0x000e620000002100 */
[----:B------:R-:W-:-:S04]  /*1c2e0*/  UPRMT UR6, UR24, 0x9910, URZ ;  /* 0x0000991018067896 */ /* 0x000fc8000800003f */
[----:B------:R-:W-:Y:S01]  /*1c2f0*/  UISETP.NE.AND UP0, UPT, UR6, 0x2, UPT ;  /* 0x000000020600788c */ /* 0x000fe2000bf05270 */
[----:B-1----:R-:W-:-:S13]  /*1c300*/  LOP3.LUT P0, RZ, R15, 0x7f, RZ, 0xc0, !PT ;  /* 0x0000007f0fff7812 */ /* 0x002fda000780c0ff */
[----:B0-----:R-:W0:Y:S02]  /*1c310*/  @!P0 LDC R13, c[0x0][0x500] ;  /* 0x00014000ff0d8b82 */ /* 0x001e240000000800 */
[----:B0-----:R0:W-:Y:S01]  /*1c320*/  @!P0 SYNCS.ARRIVE.TRANS64 RZ, [R14+URZ], R13 ;  /* 0x0000000d0eff89a7 */ /* 0x0011e2000800003f */
[----:B------:R-:W-:-:S13]  /*1c330*/  PLOP3.LUT P0, PT, PT, PT, UP0, 0x80, 0x0 ;  /* 0x000000000000781c */ /* 0x000fda0003f0f008 */
[----:B0-----:R-:W-:Y:S05]  /*1c340*/  @P0 BRA `(.L_x_619) ;  /* 0x0000000000040947 */ /* 0x001fea0003800000 */
[----:B------:R-:W-:Y:S01]  /*1c350*/  BPT.TRAP 0x1 ;  /* 0x000000040000795c */ /* 0x000fe20000300000 */
.L_x_619:
[--C-:B------:R-:W-:Y:S01]  /*1c360*/  IMAD R13, R11, 0xc000, R8.reuse ;  /* 0x0000c0000b0d7824 */ /* 0x100fe200078e0208 */
[----:B------:R-:W-:Y:S01]  /*1c370*/  R2UR UR9, R14 ;  /* 0x000000000e0972ca */ /* 0x000fe200000e0000 */
[----:B------:R-:W-:Y:S01]  /*1c380*/  UIADD3 UR6, UP0, UR22, 0xf0, URZ ;  /* 0x000000f016067890 */ /* 0x000fe2000ff1e03f */
[----:B------:R-:W-:Y:S01]  /*1c390*/  R2UR UR11, R2 ;  /* 0x00000000020b72ca */ /* 0x000fe200000e0000 */
[----:B------:R-:W-:Y:S01]  /*1c3a0*/  UIADD3 UR26, UP1, UR22, 0x1f0, URZ ;  /* 0x000001f0161a7890 */ /* 0x000fe2000ff3e03f */
[----:B------:R-:W-:Y:S01]  /*1c3b0*/  R2UR UR7, R13 ;  /* 0x000000000d0772ca */ /* 0x000fe200000e0000 */
[----:B------:R-:W-:Y:S01]  /*1c3c0*/  UMOV UR14, 0x0 ;  /* 0x00000000000e7882 */ /* 0x000fe20000000000 */
[C---:B------:R-:W-:Y:S01]  /*1c3d0*/  LEA R13, R11.reuse, R16, 0x1 ;  /* 0x000000100b0d7211 */ /* 0x040fe200078e08ff */
[----:B------:R-:W-:Y:S01]  /*1c3e0*/  VIADD R11, R11, 0x1 ;  /* 0x000000010b0b7836 */ /* 0x000fe20000000000 */
[----:B------:R-:W-:Y:S01]  /*1c3f0*/  R2UR UR10, R12 ;  /* 0x000000000c0a72ca */ /* 0x000fe200000e0000 */
[----:B------:R-:W-:Y:S01]  /*1c400*/  UIADD3.X UR27, URZ, UR23, URZ, UP1, !UPT ;  /* 0x000000173f1b7290 */ /* 0x000fe20008ffe43f */
[----:B------:R-:W-:Y:S01]  /*1c410*/  R2UR UR12, R10 ;  /* 0x000000000a0c72ca */ /* 0x000fe200000e0000 */
[----:B------:R-:W-:Y:S01]  /*1c420*/  IMAD R13, R13, 0x1800, RZ ;  /* 0x000018000d0d7824 */ /* 0x000fe200078e02ff */
[----:B------:R-:W-:Y:S01]  /*1c430*/  IADD3 R4, R4, -0x1, RZ ;  /* 0xffffffff04047810 */ /* 0x000fe20007ffe0ff */
[----:B------:R-:W-:Y:S01]  /*1c440*/  UMOV UR15, 0x10000000 ;  /* 0x10000000000f7882 */ /* 0x000fe20000000000 */
[----:B------:R-:W-:Y:S01]  /*1c450*/  R2UR UR19, R5 ;  /* 0x00000000051372ca */ /* 0x000fe200000e0000 */
[----:B------:R-:W-:Y:S01]  /*1c460*/  IMAD R13, R13, 0x2, R8 ;  /* 0x000000020d0d7824 */ /* 0x000fe200078e0208 */
[----:B------:R-:W-:Y:S01]  /*1c470*/  ISETP.GT.AND P1, PT, R4, 0x1, PT ;  /* 0x000000010400780c */ /* 0x000fe20003f24270 */
[----:B------:R-:W-:Y:S01]  /*1c480*/  UIADD3 UR16, UR7, 0x100, URZ ;  /* 0x0000010007107890 */ /* 0x000fe2000fffe03f */
[----:B------:R-:W-:Y:S01]  /*1c490*/  ISETP.NE.AND P0, PT, R11, 0x3, PT ;  /* 0x000000030b00780c */ /* 0x000fe20003f05270 */
[----:B------:R-:W-:Y:S01]  /*1c4a0*/  UIADD3.X UR7, URZ, UR23, URZ, UP0, !UPT ;  /* 0x000000173f077290 */ /* 0x000fe200087fe43f */
[----:B------:R-:W-:Y:S01]  /*1c4b0*/  R2UR UR8, R13 ;  /* 0x000000000d0872ca */ /* 0x000fe200000e0000 */
[----:B------:R-:W-:Y:S01]  /*1c4c0*/  UMOV UR25, 0x30000 ;  /* 0x0003000000197882 */ /* 0x000fe20000000000 */
[----:B------:R-:W-:Y:S01]  /*1c4d0*/  SEL R8, RZ, 0x1, P0 ;  /* 0x00000001ff087807 */ /* 0x000fe20000000000 */
[----:B------:R-:W-:Y:S01]  /*1c4e0*/  VIADD R12, R12, 0x40 ;  /* 0x000000400c0c7836 */ /* 0x000fe20000000000 */
[----:B------:R-:W-:-:S02]  /*1c4f0*/  SEL R11, R11, RZ, P0 ;  /* 0x000000ff0b0b7207 */ /* 0x000fc40000000000 */
[----:B------:R-:W-:-:S07]  /*1c500*/  LOP3.LUT R3, R3, R8, RZ, 0x3c, !PT ;  /* 0x0000000803037212 */ /* 0x000fce00078e3cff */
[----:B------:R-:W-:-:S03]  /*1c510*/  UIADD3 UR17, UR8, 0x24100, URZ ;  /* 0x0002410008117890 */ /* 0x000fc6000fffe03f */
[----:B------:R-:W-:Y:S02]  /*1c520*/  UMOV UR8, UR16 ;  /* 0x0000001000087c82 */ /* 0x000fe40008000000 */
[----:B------:R0:W-:Y:S02]  /*1c530*/  UTMALDG.3D [UR8], [UR6], desc[UR14] ;  /* 0x00000e08060075b4 */ /* 0x0001e40008011000 */
[----:B0-----:R-:W-:Y:S01]  /*1c540*/  UMOV UR8, UR17 ;  /* 0x0000001100087c82 */ /* 0x001fe20008000000 */
[----:B------:R-:W-:Y:S02]  /*1c550*/  UMOV UR11, UR19 ;  /* 0x00000013000b7c82 */ /* 0x000fe40008000000 */
[----:B------:R0:W-:Y:S02]  /*1c560*/  UTMALDG.3D.MULTICAST [UR8], [UR26], UR25, desc[UR14] ;  /* 0x00000e081a0073b4 */ /* 0x0001e40008011819 */
[----:B0-----:R-:W-:Y:S05]  /*1c570*/  @P1 BRA `(.L_x_620) ;  /* 0xfffffffc00381947 */ /* 0x001fea000383ffff */
.L_x_617:
[----:B------:R-:W-:Y:S05]  /*1c580*/  BSYNC B1 ;  /* 0x0000000000017941 */ /* 0x000fea0003800000 */
.L_x_616:
[----:B------:R-:W2:Y:S01]  /*1c590*/  LDL.LU R14, [R1+0x184] ;  /* 0x00018400010e7983 */ /* 0x000ea20000300800 */
[----:B------:R-:W-:Y:S01]  /*1c5a0*/  LOP3.LUT P0, RZ, R9, 0xff, RZ, 0xc0, !PT ;  /* 0x000000ff09ff7812 */ /* 0x000fe2000780c0ff */
[C---:B------:R-:W-:Y:S01]  /*1c5b0*/  IMAD.IADD R4, R0.reuse, 0x1, R7 ;  /* 0x0000000100047824 */ /* 0x040fe200078e0207 */
[----:B------:R-:W-:Y:S01]  /*1c5c0*/  ULDC.64 UR6, c[0x0][0x650] ;  /* 0x0001940000067ab9 */ /* 0x000fe20000000a00 */
[----:B------:R-:W3:Y:S01]  /*1c5d0*/  LDL.LU R13, [R1+0x188] ;  /* 0x00018800010d7983 */ /* 0x000ee20000300800 */
[----:B------:R-:W-:Y:S01]  /*1c5e0*/  ISETP.GE.U32.AND P1, PT, R0, 0x3, PT ;  /* 0x000000030000780c */ /* 0x000fe20003f26070 */
[----:B------:R-:W-:Y:S01]  /*1c5f0*/  BSSY B1, `(.L_x_621) ;  /* 0x0000072000017945 */ /* 0x000fe20003800000 */
[----:B------:R-:W-:Y:S01]  /*1c600*/  IMAD.MOV.U32 R10, RZ, RZ, -0x1 ;  /* 0xffffffffff0a7424 */ /* 0x000fe200078e00ff */
[----:B------:R-:W-:-:S06]  /*1c610*/  PRMT R9, RZ, 0x7610, R9 ;  /* 0x00007610ff097816 */ /* 0x000fcc0000000009 */
[----:B------:R-:W0:Y:S01]  /*1c620*/  @P0 S2R R3, SR_CgaCtaId ;  /* 0x0000000000030919 */ /* 0x000e220000008800 */
[----:B------:R-:W-:-:S04]  /*1c630*/  @P0 MOV R2, 0x400 ;  /* 0x0000040000020802 */ /* 0x000fc80000000f00 */
[----:B0-----:R-:W-:-:S04]  /*1c640*/  @P0 LEA R2, R3, R2, 0x18 ;  /* 0x0000000203020211 */ /* 0x001fc800078ec0ff */
[----:B------:R0:W-:Y:S01]  /*1c650*/  @P0 SYNCS.ARRIVE.TRANS64.A1T0 RZ, [R2+URZ+0x48], RZ ;  /* 0x000048ff02ff09a7 */ /* 0x0001e2000810003f */
[----:B------:R-:W-:-:S04]  /*1c660*/  ISETP.GT.U32.AND P0, PT, R4, 0x2, PT ;  /* 0x000000020400780c */ /* 0x000fc80003f04070 */
[----:B------:R-:W-:Y:S01]  /*1c670*/  ISETP.LT.U32.AND P0, PT, R0, 0x3, P0 ;  /* 0x000000030000780c */ /* 0x000fe20000701070 */
[----:B0-----:R-:W-:Y:S01]  /*1c680*/  IMAD.WIDE.U32 R2, R4, -0x55555555, RZ ;  /* 0xaaaaaaab04027825 */ /* 0x001fe200078e00ff */
[----:B------:R-:W-:-:S04]  /*1c690*/  MOV R2, 0xffffffff ;  /* 0xffffffff00027802 */ /* 0x000fc80000000f00 */
[----:B------:R-:W-:Y:S02]  /*1c6a0*/  SHF.R.U32.HI R5, RZ, 0x1, R3 ;  /* 0x00000001ff057819 */ /* 0x000fe40000011603 */
[----:B------:R-:W-:-:S03]  /*1c6b0*/  SEL R3, RZ, 0x1, !P0 ;  /* 0x00000001ff037807 */ /* 0x000fc60004000000 */
[--C-:B------:R-:W-:Y:S01]  /*1c6c0*/  IMAD R7, R5, -0x3, R4.reuse ;  /* 0xfffffffd05077824 */ /* 0x100fe200078e0204 */
[----:B------:R-:W-:Y:S01]  /*1c6d0*/  LOP3.LUT R6, R6, R3, RZ, 0x3c, !PT ;  /* 0x0000000306067212 */ /* 0x000fe200078e3cff */
[----:B------:R-:W-:Y:S01]  /*1c6e0*/  IMAD.MOV.U32 R3, RZ, RZ, -0x1 ;  /* 0xffffffffff037424 */ /* 0x000fe200078e00ff */
[----:B------:R-:W-:Y:S02]  /*1c6f0*/  PRMT R4, RZ, 0x7610, R4 ;  /* 0x00007610ff047816 */ /* 0x000fe40000000004 */
[----:B------:R-:W-:Y:S02]  /*1c700*/  @P1 LOP3.LUT R6, R6, 0x1, R5, 0x78, !PT ;  /* 0x0000000106061812 */ /* 0x000fe400078e7805 */
[----:B---3--:R-:W-:-:S04]  /*1c710*/  IADD3 R13, P0, R13, UR20, RZ ;  /* 0x000000140d0d7c10 */ /* 0x008fc8000ff1e0ff */
[----:B--2---:R-:W-:Y:S01]  /*1c720*/  IADD3.X R14, R14, UR13, RZ, P0, !PT ;  /* 0x0000000d0e0e7c10 */ /* 0x004fe200087fe4ff */
[----:B------:R0:W-:Y:S01]  /*1c730*/  STL [R1+0x188], R13 ;  /* 0x0001880d01007387 */ /* 0x0001e20000100800 */
[----:B------:R-:W-:-:S03]  /*1c740*/  ISETP.GE.U32.AND P0, PT, R13, UR6, PT ;  /* 0x000000060d007c0c */ /* 0x000fc6000bf06070 */
[----:B------:R0:W-:Y:S01]  /*1c750*/  STL [R1+0x184], R14 ;  /* 0x0001840e01007387 */ /* 0x0001e20000100800 */
[----:B------:R-:W-:-:S13]  /*1c760*/  ISETP.GE.U32.AND.EX P0, PT, R14, UR7, PT, P0 ;  /* 0x000000070e007c0c */ /* 0x000fda000bf06100 */
[----:B0-----:R-:W-:Y:S05]  /*1c770*/  @P0 BRA `(.L_x_622) ;  /* 0x0000000400640947 */ /* 0x001fea0003800000 */
[----:B------:R-:W0:Y:S01]  /*1c780*/  S2R R8, SR_CTAID.X ;  /* 0x0000000000087919 */ /* 0x000e220000002500 */
[----:B------:R-:W-:Y:S01]  /*1c790*/  ULDC UR6, c[0x0][0x150] ;  /* 0x0000540000067ab9 */ /* 0x000fe20000000800 */
[----:B------:R-:W1:Y:S01]  /*1c7a0*/  LDC R5, c[0x0][0x144] ;  /* 0x00005100ff057b82 */ /* 0x000e620000000800 */
[----:B------:R-:W-:Y:S01]  /*1c7b0*/  UISETP.NE.AND UP0, UPT, UR41, URZ, UPT ;  /* 0x0000003f2900728c */ /* 0x000fe2000bf05270 */
[----:B------:R-:W2:Y:S01]  /*1c7c0*/  S2R R2, SR_CTAID.Y ;  /* 0x0000000000027919 */ /* 0x000ea20000002600 */
[----:B------:R-:W-:-:S04]  /*1c7d0*/  ULDC UR9, c[0x0][0x630] ;  /* 0x00018c0000097ab9 */ /* 0x000fc80000000800 */
[----:B------:R-:W-:Y:S01]  /*1c7e0*/  PLOP3.LUT P0, PT, PT, PT, UP0, 0x80, 0x0 ;  /* 0x000000000000781c */ /* 0x000fe20003f0f008 */
[----:B------:R-:W3:Y:S01]  /*1c7f0*/  LDC R11, c[0x0][0x148] ;  /* 0x00005200ff0b7b82 */ /* 0x000ee20000000800 */
[----:B0-----:R-:W-:Y:S02]  /*1c800*/  I2FP.F32.U32 R3, R8 ;  /* 0x0000000800037245 */ /* 0x001fe40000201000 */
[----:B--2---:R-:W-:-:S03]  /*1c810*/  I2FP.F32.U32 R4, R2 ;  /* 0x0000000200047245 */ /* 0x004fc60000201000 */
[----:B------:R-:W-:Y:S01]  /*1c820*/  FMUL R3, R3, UR6 ;  /* 0x0000000603037c20 */ /* 0x000fe20008400000 */
[----:B------:R-:W-:Y:S02]  /*1c830*/  ULDC UR6, c[0x0][0x154] ;  /* 0x0000550000067ab9 */ /* 0x000fe40000000800 */
[----:B------:R-:W-:Y:S01]  /*1c840*/  FMUL R10, R4, UR6 ;  /* 0x00000006040a7c20 */ /* 0x000fe20008400000 */
[----:B------:R-:W-:Y:S02]  /*1c850*/  ULDC.64 UR6, c[0x0][0x628] ;  /* 0x00018a0000067ab9 */ /* 0x000fe40000000a00 */
[----:B------:R-:W0:Y:S08]  /*1c860*/  F2I.U32.TRUNC.NTZ R3, R3 ;  /* 0x0000000300037305 */ /* 0x000e30000020f000 */
[----:B------:R-:W2:Y:S01]  /*1c870*/  F2I.U32.TRUNC.NTZ R10, R10 ;  /* 0x0000000a000a7305 */ /* 0x000ea2000020f000 */
[----:B0-----:R-:W-:-:S02]  /*1c880*/  IADD3 R4, -R3, RZ, RZ ;  /* 0x000000ff03047210 */ /* 0x001fc40007ffe1ff */
[----:B------:R-:W-:-:S03]  /*1c890*/  MOV R3, R14 ;  /* 0x0000000e00037202 */ /* 0x000fc60000000f00 */
[----:B-1----:R-:W-:Y:S02]  /*1c8a0*/  IMAD R8, R5, R4, R8 ;  /* 0x0000000405087224 */ /* 0x002fe400078e0208 */
[----:B--2---:R-:W-:-:S04]  /*1c8b0*/  IMAD.MOV R4, RZ, RZ, -R10 ;  /* 0x000000ffff047224 */ /* 0x004fc800078e0a0a */
[----:B---3--:R-:W-:Y:S01]  /*1c8c0*/  @P0 IMAD R8, R11, R4, R2 ;  /* 0x000000040b080224 */ /* 0x008fe200078e0202 */
[----:B------:R-:W-:Y:S01]  /*1c8d0*/  ISETP.NE.U32.AND P0, PT, RZ, UR6, PT ;  /* 0x00000006ff007c0c */ /* 0x000fe2000bf05070 */
[----:B------:R-:W-:-:S03]  /*1c8e0*/  IMAD.MOV.U32 R2, RZ, RZ, R13 ;  /* 0x000000ffff027224 */ /* 0x000fc600078e000d */
[----:B------:R-:W-:-:S13]  /*1c8f0*/  ISETP.NE.AND.EX P0, PT, RZ, UR7, PT, P0 ;  /* 0x00000007ff007c0c */ /* 0x000fda000bf05300 */
[----:B------:R-:W-:Y:S05]  /*1c900*/  @!P0 BRA `(.L_x_623) ;  /* 0x0000000000288947 */ /* 0x000fea0003800000 */
[----:B------:R-:W-:Y:S02]  /*1c910*/  ULDC UR8, c[0x0][0x634] ;  /* 0x00018d0000087ab9 */ /* 0x000fe40000000800 */
[----:B------:R-:W-:-:S05]  /*1c920*/  IADD3 R3, P0, R13, UR8, RZ ;  /* 0x000000080d037c10 */ /* 0x000fca000ff1e0ff */
[----:B------:R-:W-:-:S04]  /*1c930*/  IMAD.X R11, RZ, RZ, R14, P0 ;  /* 0x000000ffff0b7224 */ /* 0x000fc800000e060e */
[----:B------:R-:W-:-:S04]  /*1c940*/  IMAD.WIDE.U32 R4, R11, UR6, RZ ;  /* 0x000000060b047c25 */ /* 0x000fc8000f8e00ff */
[----:B------:R-:W-:-:S04]  /*1c950*/  IMAD.WIDE.U32 R4, P0, R3, UR7, R4 ;  /* 0x0000000703047c25 */ /* 0x000fc8000f800004 */
[----:B------:R-:W-:Y:S01]  /*1c960*/  IMAD.WIDE.U32 R2, R3, UR6, RZ ;  /* 0x0000000603027c25 */ /* 0x000fe2000f8e00ff */
[----:B------:R-:W-:-:S04]  /*1c970*/  MOV R2, R5 ;  /* 0x0000000500027202 */ /* 0x000fc80000000f00 */
[----:B------:R-:W-:Y:S01]  /*1c980*/  IADD3 RZ, P1, R3, R4, RZ ;  /* 0x0000000403ff7210 */ /* 0x000fe20007f3e0ff */
[----:B------:R-:W-:-:S04]  /*1c990*/  IMAD.X R3, RZ, RZ, RZ, P0 ;  /* 0x000000ffff037224 */ /* 0x000fc800000e06ff */
[----:B------:R-:W-:-:S08]  /*1c9a0*/  IMAD.WIDE.U32.X R2, R11, UR7, R2, P1 ;  /* 0x000000070b027c25 */ /* 0x000fd000088e0402 */
.L_x_623:
[--C-:B------:R-:W-:Y:S01]  /*1c9b0*/  SHF.R.U64 R10, R2, UR9, R3.reuse ;  /* 0x00000009020a7c19 */ /* 0x100fe20008001203 */
[----:B------:R-:W-:Y:S01]  /*1c9c0*/  ULDC.64 UR6, c[0x0][0x620] ;  /* 0x0001880000067ab9 */ /* 0x000fe20000000a00 */
[----:B------:R-:W-:Y:S01]  /*1c9d0*/  SHF.R.U32.HI R2, RZ, UR9, R3 ;  /* 0x00000009ff027c19 */ /* 0x000fe20008011603 */
[----:B------:R-:W-:Y:S01]  /*1c9e0*/  ULDC.64 UR8, c[0x0][0x640] ;  /* 0x0001900000087ab9 */ /* 0x000fe20000000a00 */
[----:B------:R-:W-:Y:S02]  /*1c9f0*/  IADD3 R11, P0, RZ, -R10, RZ ;  /* 0x8000000aff0b7210 */ /* 0x000fe40007f1e0ff */
[----:B------:R-:W-:-:S03]  /*1ca00*/  MOV R3, R14 ;  /* 0x0000000e00037202 */ /* 0x000fc60000000f00 */
[----:B------:R-:W-:Y:S01]  /*1ca10*/  IMAD.X R2, RZ, RZ, ~R2, P0 ;  /* 0x000000ffff027224 */ /* 0x000fe200000e0e02 */
[----:B------:R-:W-:-:S03]  /*1ca20*/  ISETP.NE.U32.AND P0, PT, RZ, UR8, PT ;  /* 0x00000008ff007c0c */ /* 0x000fc6000bf05070 */
[----:B------:R-:W-:Y:S01]  /*1ca30*/  IMAD R2, R2, UR6, RZ ;  /* 0x0000000602027c24 */ /* 0x000fe2000f8e02ff */
[----:B------:R-:W-:-:S03]  /*1ca40*/  ISETP.NE.AND.EX P0, PT, RZ, UR9, PT, P0 ;  /* 0x00000009ff007c0c */ /* 0x000fc6000bf05300 */
[----:B------:R-:W-:Y:S02]  /*1ca50*/  IMAD R5, R11, UR7, R2 ;  /* 0x000000070b057c24 */ /* 0x000fe4000f8e0202 */
[----:B------:R-:W-:-:S04]  /*1ca60*/  IMAD.MOV.U32 R2, RZ, RZ, R13 ;  /* 0x000000ffff027224 */ /* 0x000fc800078e000d */
[----:B------:R-:W-:Y:S01]  /*1ca70*/  IMAD.WIDE.U32 R2, R11, UR6, R2 ;  /* 0x000000060b027c25 */ /* 0x000fe2000f8e0002 */
[----:B------:R-:W-:-:S03]  /*1ca80*/  ULDC UR6, c[0x0][0x618] ;  /* 0x0001860000067ab9 */ /* 0x000fc60000000800 */
[----:B------:R-:W-:-:S05]  /*1ca90*/  IMAD.IADD R3, R3, 0x1, R5 ;  /* 0x0000000103037824 */ /* 0x000fca00078e0205 */
[--C-:B------:R-:W-:Y:S02]  /*1caa0*/  SHF.R.U64 R11, R2, UR6, R3.reuse ;  /* 0x00000006020b7c19 */ /* 0x100fe40008001203 */
[----:B------:R-:W-:Y:S01]  /*1cab0*/  SHF.R.U32.HI R2, RZ, UR6, R3 ;  /* 0x00000006ff027c19 */ /* 0x000fe20008011603 */
[----:B------:R-:W-:-:S03]  /*1cac0*/  ULDC UR6, c[0x0][0x608] ;  /* 0x0001820000067ab9 */ /* 0x000fc60000000800 */
[--C-:B------:R-:W-:Y:S02]  /*1cad0*/  SHF.R.U64 R12, R11, UR6, R2.reuse ;  /* 0x000000060b0c7c19 */ /* 0x100fe40008001202 */
[----:B------:R-:W-:Y:S01]  /*1cae0*/  SHF.R.U32.HI R3, RZ, UR6, R2 ;  /* 0x00000006ff037c19 */ /* 0x000fe20008011602 */
[----:B------:R-:W-:-:S03]  /*1caf0*/  ULDC UR6, c[0x0][0x658] ;  /* 0x0001960000067ab9 */ /* 0x000fc60000000800 */
[--C-:B------:R-:W-:Y:S02]  /*1cb00*/  SHF.R.U64 R13, R12, UR6, R3.reuse ;  /* 0x000000060c0d7c19 */ /* 0x100fe40008001203 */
[----:B------:R-:W-:-:S03]  /*1cb10*/  SHF.R.U32.HI R14, RZ, UR6, R3 ;  /* 0x00000006ff0e7c19 */ /* 0x000fc60008011603 */
[----:B------:R-:W-:Y:S01]  /*1cb20*/  IMAD.MOV.U32 R2, RZ, RZ, R13 ;  /* 0x000000ffff027224 */ /* 0x000fe200078e000d */
[----:B------:R-:W-:Y:S01]  /*1cb30*/  MOV R3, R14 ;  /* 0x0000000e00037202 */ /* 0x000fe20000000f00 */
[----:B------:R-:W-:Y:S06]  /*1cb40*/  @!P0 BRA `(.L_x_624) ;  /* 0x0000000000288947 */ /* 0x000fec0003800000 */
        /* <DEDUP_REMOVED lines=10> */
.L_x_624:
[----:B------:R-:W-:Y:S01]  /*1cbf0*/  ULDC UR6, c[0x0][0x648] ;  /* 0x0001920000067ab9 */ /* 0x000fe20000000800 */
[----:B------:R-:W-:Y:S01]  /*1cc00*/  LOP3.LUT R12, R12, UR18, RZ, 0xc0, !PT ;  /* 0x000000120c0c7c12 */ /* 0x000fe2000f8ec0ff */
[----:B------:R-:W-:Y:S01]  /*1cc10*/  UISETP.NE.AND UP0, UPT, UR41, URZ, UPT ;  /* 0x0000003f2900728c */ /* 0x000fe2000bf05270 */
[----:B------:R-:W-:Y:S01]  /*1cc20*/  SHF.R.U64 R3, R2, UR6, R3 ;  /* 0x0000000602037c19 */ /* 0x000fe20008001203 */
[----:B------:R-:W-:Y:S01]  /*1cc30*/  ULDC UR6, c[0x0][0x638] ;  /* 0x00018e0000067ab9 */ /* 0x000fe20000000800 */
[----:B------:R-:W-:-:S03]  /*1cc40*/  IMAD.MOV.U32 R4, RZ, RZ, 0x1 ;  /* 0x00000001ff047424 */ /* 0x000fc600078e00ff */
[----:B------:R-:W-:Y:S01]  /*1cc50*/  IMAD.MOV R2, RZ, RZ, -R3 ;  /* 0x000000ffff027224 */ /* 0x000fe200078e0a03 */
[----:B------:R-:W-:Y:S01]  /*1cc60*/  PLOP3.LUT P0, PT, PT, PT, UP0, 0x40, 0x0 ;  /* 0x000000000000781c */ /* 0x000fe20003f0e808 */
[----:B------:R-:W-:Y:S01]  /*1cc70*/  IMAD R5, R3, UR5, R12 ;  /* 0x0000000503057c24 */ /* 0x000fe2000f8e020c */
[----:B------:R-:W-:Y:S01]  /*1cc80*/  PLOP3.LUT P1, PT, PT, PT, UP0, 0x40, 0x0 ;  /* 0x000000000000781c */ /* 0x000fe20003f2e808 */
[----:B------:R-:W-:Y:S01]  /*1cc90*/  IMAD R13, R2, UR6, R13 ;  /* 0x00000006020d7c24 */ /* 0x000fe2000f8e020d */
[----:B------:R-:W-:Y:S01]  /*1cca0*/  ULDC UR6, c[0x0][0x610] ;  /* 0x0001840000067ab9 */ /* 0x000fe20000000800 */
[----:B------:R-:W-:Y:S01]  /*1ccb0*/  LOP3.LUT R2, R11, UR4, RZ, 0xc0, !PT ;  /* 0x000000040b027c12 */ /* 0x000fe2000f8ec0ff */
[----:B------:R-:W-:Y:S01]  /*1ccc0*/  IMAD R8, R5, UR6, R8 ;  /* 0x0000000605087c24 */ /* 0x000fe2000f8e0208 */
[----:B------:R-:W-:-:S03]  /*1ccd0*/  ULDC UR6, c[0x0][0x600] ;  /* 0x0001800000067ab9 */ /* 0x000fc60000000800 */
[----:B------:R-:W-:-:S05]  /*1cce0*/  IMAD R13, R13, UR6, R2 ;  /* 0x000000060d0d7c24 */ /* 0x000fca000f8e0202 */
[----:B------:R-:W-:Y:S02]  /*1ccf0*/  SEL R3, R13, R8, P0 ;  /* 0x000000080d037207 */ /* 0x000fe40000000000 */
[----:B------:R-:W-:-:S07]  /*1cd00*/  SEL R2, R8, R13, P1 ;  /* 0x0000000d08027207 */ /* 0x000fce0000800000 */
.L_x_622:
[----:B------:R-:W-:Y:S05]  /*1cd10*/  BSYNC B1 ;  /* 0x0000000000017941 */ /* 0x000fea0003800000 */
.L_x_621:
[----:B------:R-:W-:-:S13]  /*1cd20*/  LOP3.LUT P0, RZ, R4, 0xff, RZ, 0xc0, !PT ;  /* 0x000000ff04ff7812 */ /* 0x000fda000780c0ff */
[----:B------:R-:W-:Y:S05]  /*1cd30*/  @P0 BRA `(.L_x_625) ;  /* 0xfffffff400100947 */ /* 0x000fea000383ffff */
[----:B------:R-:W-:Y:S05]  /*1cd40*/  BSYNC B0 ;  /* 0x0000000000007941 */ /* 0x000fea0003800000 */
.L_x_614:
[----:B------:R-:W-:-:S03]  /*1cd50*/  UMOV UR6, 0xffffffff ;  /* 0xffffffff00067882 */ /* 0x000fc60000000000 */
[----:B------:R-:W-:Y:S05]  /*1cd60*/  BRA.DIV UR6, `(.L_x_626) ;  /* 0x0000000206f47947 */ /* 0x000fea000b800000 */
[----:B------:R-:W-:-:S13]  /*1cd70*/  ELECT P6, URZ, PT ;  /* 0x00000000003f782f */ /* 0x000fda00038c0000 */
.L_x_639:
[----:B------:R-:W-:Y:S04]  /*1cd80*/  BSSY B0, `(.L_x_627) ;  /* 0x0000023000007945 */ /* 0x000fe80003800000 */
[----:B------:R-:W-:Y:S05]  /*1cd90*/  @!P6 BRA `(.L_x_628) ;  /* 0x000000000084e947 */ /* 0x000fea0003800000 */
[----:B------:R-:W-:-:S04]  /*1cda0*/  ULOP3.LUT UR6, UR40, 0x2, URZ, 0xfc, !UPT ;  /* 0x0000000228067892 */ /* 0x000fc8000f8efc3f */
[----:B------:R-:W-:-:S06]  /*1cdb0*/  UISETP.NE.AND UP0, UPT, UR6, 0x3, UPT ;  /* 0x000000030600788c */ /* 0x000fcc000bf05270 */
[----:B------:R-:W-:-:S13]  /*1cdc0*/  PLOP3.LUT P0, PT, PT, PT, UP0, 0x80, 0x0 ;  /* 0x000000000000781c */ /* 0x000fda0003f0f008 */
[----:B------:R-:W-:Y:S05]  /*1cdd0*/  @!P0 BRA `(.L_x_629) ;  /* 0x0000000000048947 */ /* 0x000fea0003800000 */
[----:B------:R-:W-:Y:S01]  /*1cde0*/  BPT.TRAP 0x1 ;  /* 0x000000040000795c */ /* 0x000fe20000300000 */
.L_x_629:
[----:B------:R-:W0:Y:S01]  /*1cdf0*/  S2R R3, SR_CgaCtaId ;  /* 0x0000000000037919 */ /* 0x000e220000008800 */
[----:B------:R-:W-:Y:S02]  /*1ce00*/  MOV R0, 0x400 ;  /* 0x0000040000007802 */ /* 0x000fe40000000f00 */
[----:B------:R-:W-:Y:S02]  /*1ce10*/  SHF.L.U32 R2, R6, 0x1f, RZ ;  /* 0x0000001f06027819 */ /* 0x000fe400000006ff */
[----:B0-----:R-:W-:-:S04]  /*1ce20*/  LEA R0, R3, R0, 0x18 ;  /* 0x0000000003007211 */ /* 0x001fc800078ec0ff */
[----:B------:R-:W-:-:S05]  /*1ce30*/  IADD3 R0, R0, 0x18, RZ ;  /* 0x0000001800007810 */ /* 0x000fca0007ffe0ff */
[----:B------:R-:W-:-:S04]  /*1ce40*/  IMAD R3, R7, 0x8, R0 ;  /* 0x0000000807037824 */ /* 0x000fc800078e0200 */
[----:B------:R-:W0:Y:S02]  /*1ce50*/  SYNCS.PHASECHK.TRANS64.TRYWAIT P0, [R3+URZ], R2 ;  /* 0x00000002030075a7 */ /* 0x000e24000800017f */
[----:B0-----:R-:W-:Y:S05]  /*1ce60*/  @!P0 BRA `(.L_x_630) ;  /* 0x0000000000d48947 */ /* 0x001fea0003800000 */
.L_x_640:
[----:B------:R-:W-:-:S05]  /*1ce70*/  VIADD R7, R7, 0x1 ;  /* 0x0000000107077836 */ /* 0x000fca0000000000 */
[----:B------:R-:W-:-:S04]  /*1ce80*/  ISETP.NE.AND P0, PT, R7, 0x3, PT ;  /* 0x000000030700780c */ /* 0x000fc80003f05270 */
[----:B0-----:R-:W-:Y:S02]  /*1ce90*/  SEL R3, RZ, 0x1, P0 ;  /* 0x00000001ff037807 */ /* 0x001fe40000000000 */
[----:B------:R-:W-:Y:S02]  /*1cea0*/  SEL R7, R7, RZ, P0 ;  /* 0x000000ff07077207 */ /* 0x000fe40000000000 */
[----:B------:R-:W-:Y:S02]  /*1ceb0*/  LOP3.LUT R5, R6, R3, RZ, 0x3c, !PT ;  /* 0x0000000306057212 */ /* 0x000fe400078e3cff */
[----:B------:R-:W-:Y:S02]  /*1cec0*/  LEA R3, R7, R0, 0x3 ;  /* 0x0000000007037211 */ /* 0x000fe400078e18ff */
[----:B------:R-:W-:-:S04]  /*1ced0*/  SHF.L.U32 R2, R5, 0x1f, RZ ;  /* 0x0000001f05027819 */ /* 0x000fc800000006ff */
[----:B------:R-:W0:Y:S02]  /*1cee0*/  SYNCS.PHASECHK.TRANS64.TRYWAIT P0, [R3+URZ], R2 ;  /* 0x00000002030075a7 */ /* 0x000e24000800017f */
[----:B0-----:R-:W-:Y:S05]  /*1cef0*/  @!P0 BRA `(.L_x_631) ;  /* 0x0000000000c48947 */ /* 0x001fea0003800000 */
.L_x_641:
[----:B0-----:R-:W-:-:S05]  /*1cf00*/  VIADD R2, R7, 0x1 ;  /* 0x0000000107027836 */ /* 0x001fca0000000000 */
[----:B------:R-:W-:-:S04]  /*1cf10*/  ISETP.NE.AND P0, PT, R2, 0x3, PT ;  /* 0x000000030200780c */ /* 0x000fc80003f05270 */
[----:B------:R-:W-:Y:S02]  /*1cf20*/  SEL R4, RZ, 0x1, P0 ;  /* 0x00000001ff047807 */ /* 0x000fe40000000000 */
[----:B------:R-:W-:Y:S02]  /*1cf30*/  SEL R3, R2, RZ, P0 ;  /* 0x000000ff02037207 */ /* 0x000fe40000000000 */
[----:B------:R-:W-:-:S03]  /*1cf40*/  LOP3.LUT R4, R5, R4, RZ, 0x3c, !PT ;  /* 0x0000000405047212 */ /* 0x000fc600078e3cff */
[----:B------:R-:W-:Y:S01]  /*1cf50*/  IMAD R3, R3, 0x8, R0 ;  /* 0x0000000803037824 */ /* 0x000fe200078e0200 */
[----:B------:R-:W-:-:S07]  /*1cf60*/  SHF.L.U32 R0, R4, 0x1f, RZ ;  /* 0x0000001f04007819 */ /* 0x000fce00000006ff */
.L_x_632:
[----:B0-----:R0:W1:Y:S02]  /*1cf70*/  SYNCS.PHASECHK.TRANS64.TRYWAIT P0, [R3+URZ], R0 ;  /* 0x00000000030075a7 */ /* 0x001064000800017f */
[----:B-1----:R-:W-:Y:S05]  /*1cf80*/  @!P0 NANOSLEEP.SYNCS 0x989680 ;  /* 0x009896800000895d */ /* 0x002fea0003900000 */
[----:B------:R-:W1:Y:S02]  /*1cf90*/  @!P0 SYNCS.PHASECHK.TRANS64 P0, [R3+URZ], R0 ;  /* 0x00000000030085a7 */ /* 0x000e64000800007f */
[----:B-1----:R-:W-:Y:S05]  /*1cfa0*/  @!P0 BRA `(.L_x_632) ;  /* 0xfffffffc00f08947 */ /* 0x002fea000383ffff */
.L_x_628:
[----:B------:R-:W-:Y:S05]  /*1cfb0*/  BSYNC B0 ;  /* 0x0000000000007941 */ /* 0x000fea0003800000 */
.L_x_627:
[----:B------:R-:W-:Y:S05]  /*1cfc0*/  EXIT ;  /* 0x000000000000794d */ /* 0x000fea0003800000 */
.L_x_21:
[----:B-1----:R1:W2:Y:S02]  /*1cfd0*/  SYNCS.PHASECHK.TRANS64.TRYWAIT P1, [R4+URZ], R3 ;  /* 0x00000003040075a7 */ /* 0x0022a4000802017f */
[----:B--2---:R-:W-:Y:S05]  /*1cfe0*/  @!P1 NANOSLEEP.SYNCS 0x989680 ;  /* 0x009896800000995d */ /* 0x004fea0003900000 */
[----:B------:R-:W2:Y:S02]  /*1cff0*/  @!P1 SYNCS.PHASECHK.TRANS64 P1, [R4+URZ], R3 ;  /* 0x00000003040095a7 */ /* 0x000ea4000802007f */
[----:B--2---:R-:W-:Y:S05]  /*1d000*/  @!P1 BRA `(.L_x_21) ;  /* 0xfffffffc00f09947 */ /* 0x004fea000383ffff */
[----:B------:R-:W-:Y:S05]  /*1d010*/  BRA `(.L_x_20) ;  /* 0xfffffe4400b47947 */ /* 0x000fea000383ffff */
.L_x_26:
[----:B-1----:R1:W2:Y:S02]  /*1d020*/  SYNCS.PHASECHK.TRANS64.TRYWAIT P1, [R4+URZ], R5 ;  /* 0x00000005040075a7 */ /* 0x0022a4000802017f */
[----:B--2---:R-:W-:Y:S05]  /*1d030*/  @!P1 NANOSLEEP.SYNCS 0x989680 ;  /* 0x009896800000995d */ /* 0x004fea0003900000 */
[----:B------:R-:W2:Y:S02]  /*1d040*/  @!P1 SYNCS.PHASECHK.TRANS64 P1, [R4+URZ], R5 ;  /* 0x00000005040095a7 */ /* 0x000ea4000802007f */
[----:B--2---:R-:W-:Y:S05]  /*1d050*/  @!P1 BRA `(.L_x_26) ;  /* 0xfffffffc00f09947 */ /* 0x004fea000383ffff */
[----:B------:R-:W-:Y:S05]  /*1d060*/  BRA `(.L_x_25) ;  /* 0xfffffe7c00207947 */ /* 0x000fea000383ffff */
.L_x_615:
[----:B------:R-:W-:Y:S01]  /*1d070*/  BSSY B1, `(.L_x_633) ;  /* 0x0000006000017945 */ /* 0x000fe20003800000 */
[----:B------:R-:W-:-:S07]  /*1d080*/  MOV R15, 0xffffffff ;  /* 0xffffffff000f7802 */ /* 0x000fce0000000f00 */
[----:B------:R-:W-:Y:S05]  /*1d090*/  WARPSYNC.COLLECTIVE R15, `(.L_x_634) ;  /* 0x000000000f0c7348 */ /* 0x000fea0003c00000 */
[----:B------:R-:W-:Y:S02]  /*1d0a0*/  ELECT P6, UR62, PT ;  /* 0x00000000003e782f */ /* 0x000fe400038c0000 */
[----:B------:R-:W-:Y:S01]  /*1d0b0*/  MOV R14, UR62 ;  /* 0x0000003e000e7c02 */ /* 0x000fe20008000f00 */
[----:B------:R-:W-:Y:S10]  /*1d0c0*/  ENDCOLLECTIVE ;  /* 0x000000000000791b */ /* 0x000ff40003800000 */
.L_x_634:
[----:B------:R-:W-:Y:S05]  /*1d0d0*/  BSYNC B1 ;  /* 0x0000000000017941 */ /* 0x000fea0003800000 */
.L_x_633:
[----:B------:R-:W-:Y:S05]  /*1d0e0*/  BRA `(.L_x_635) ;  /* 0xfffffff000307947 */ /* 0x000fea000383ffff */
.L_x_618:
[----:B0-----:R0:W1:Y:S02]  /*1d0f0*/  SYNCS.PHASECHK.TRANS64.TRYWAIT P0, [R14+URZ+0x18], R13 ;  /* 0x0000180d0e0075a7 */ /* 0x001064000800017f */
[----:B-1----:R-:W-:Y:S05]  /*1d100*/  @!P0 NANOSLEEP.SYNCS 0x989680 ;  /* 0x009896800000895d */ /* 0x002fea0003900000 */
[----:B------:R-:W1:Y:S02]  /*1d110*/  @!P0 SYNCS.PHASECHK.TRANS64 P0, [R14+URZ+0x18], R13 ;  /* 0x0000180d0e0085a7 */ /* 0x000e64000800007f */
[----:B-1----:R-:W-:Y:S05]  /*1d120*/  @!P0 BRA `(.L_x_618) ;  /* 0xfffffffc00f08947 */ /* 0x002fea000383ffff */
[----:B------:R-:W-:Y:S05]  /*1d130*/  BRA `(.L_x_636) ;  /* 0xfffffff000647947 */ /* 0x000fea000383ffff */
.L_x_626:
[----:B------:R-:W-:Y:S01]  /*1d140*/  BSSY B0, `(.L_x_637) ;  /* 0x0000006000007945 */ /* 0x000fe20003800000 */
[----:B------:R-:W-:-:S07]  /*1d150*/  IMAD.MOV.U32 R15, RZ, RZ, -0x1 ;  /* 0xffffffffff0f7424 */ /* 0x000fce00078e00ff */
[----:B------:R-:W-:Y:S05]  /*1d160*/  WARPSYNC.COLLECTIVE R15, `(.L_x_638) ;  /* 0x000000000f0c7348 */ /* 0x000fea0003c00000 */
[----:B------:R-:W-:Y:S02]  /*1d170*/  ELECT P6, UR62, PT ;  /* 0x00000000003e782f */ /* 0x000fe400038c0000 */
[----:B------:R-:W-:Y:S01]  /*1d180*/  MOV R14, UR62 ;  /* 0x0000003e000e7c02 */ /* 0x000fe20008000f00 */
[----:B------:R-:W-:Y:S10]  /*1d190*/  ENDCOLLECTIVE ;  /* 0x000000000000791b */ /* 0x000ff40003800000 */
.L_x_638:
[----:B------:R-:W-:Y:S05]  /*1d1a0*/  BSYNC B0 ;  /* 0x0000000000007941 */ /* 0x000fea0003800000 */
.L_x_637:
[----:B------:R-:W-:Y:S05]  /*1d1b0*/  BRA `(.L_x_639) ;  /* 0xfffffff800f07947 */ /* 0x000fea000383ffff */
.L_x_630:
[----:B0-----:R0:W1:Y:S02]  /*1d1c0*/  SYNCS.PHASECHK.TRANS64.TRYWAIT P0, [R3+URZ], R2 ;  /* 0x00000002030075a7 */ /* 0x001064000800017f */
[----:B-1----:R-:W-:Y:S05]  /*1d1d0*/  @!P0 NANOSLEEP.SYNCS 0x989680 ;  /* 0x009896800000895d */ /* 0x002fea0003900000 */
[----:B------:R-:W1:Y:S02]  /*1d1e0*/  @!P0 SYNCS.PHASECHK.TRANS64 P0, [R3+URZ], R2 ;  /* 0x00000002030085a7 */ /* 0x000e64000800007f */
[----:B-1----:R-:W-:Y:S05]  /*1d1f0*/  @!P0 BRA `(.L_x_630) ;  /* 0xfffffffc00f08947 */ /* 0x002fea000383ffff */
[----:B------:R-:W-:Y:S05]  /*1d200*/  BRA `(.L_x_640) ;  /* 0xfffffffc00187947 */ /* 0x000fea000383ffff */
.L_x_631:
[----:B0-----:R0:W1:Y:S02]  /*1d210*/  SYNCS.PHASECHK.TRANS64.TRYWAIT P0, [R3+URZ], R2 ;  /* 0x00000002030075a7 */ /* 0x001064000800017f */
[----:B-1----:R-:W-:Y:S05]  /*1d220*/  @!P0 NANOSLEEP.SYNCS 0x989680 ;  /* 0x009896800000895d */ /* 0x002fea0003900000 */
[----:B------:R-:W1:Y:S02]  /*1d230*/  @!P0 SYNCS.PHASECHK.TRANS64 P0, [R3+URZ], R2 ;  /* 0x00000002030085a7 */ /* 0x000e64000800007f */
[----:B-1----:R-:W-:Y:S05]  /*1d240*/  @!P0 BRA `(.L_x_631) ;  /* 0xfffffffc00f08947 */ /* 0x002fea000383ffff */
[----:B------:R-:W-:Y:S05]  /*1d250*/  BRA `(.L_x_641) ;  /* 0xfffffffc00287947 */ /* 0x000fea000383ffff */
.L_x_642:
[----:B------:R-:W-:-:S00]  /*1d260*/  BRA `(.L_x_642) ;  /* 0xfffffffc00fc7947 */ /* 0x000fc0000383ffff */
[----:B------:R-:W-:-:S00]  /*1d270*/  NOP ;  /* 0x0000000000007918 */ /* 0x000fc00000000000 */
        /* <DEDUP_REMOVED lines=8> */
.L_x_643:


//--------------------- .nv.global.init           --------------------------
	.section	.nv.global.init,"aw",@progbits
.nv.global.init:
	.type		$str$22,@object
	.size		$str$22,($str$23 - $str$22)
$str$22:
        /*0000*/ 	.byte	0x6b, 0x5f, 0x74, 0x69, 0x6c, 0x65, 0x5f, 0x63, 0x6f, 0x75, 0x6e, 0x74, 0x20, 0x3e, 0x3d, 0x20
        /*0010*/ 	.byte	0x31, 0x00
	.type		$str$23,@object
	.size		$str$23,(__unnamed_1 - $str$23)
$str$23:
        /*0012*/ 	.byte	0x2f, 0x74, 0x6d, 0x70, 0x2f, 0x63, 0x75, 0x74, 0x6c, 0x61, 0x73, 0x73, 0x5f, 0x73, 0x77, 0x65
        /*0022*/ 	.byte	0x65, 0x70, 0x5f, 0x73, 0x72, 0x63, 0x2f, 0x69, 0x6e, 0x63, 0x6c, 0x75, 0x64, 0x65, 0x2f, 0x63
        /*0032*/ 	.byte	0x75, 0x74, 0x6c, 0x61, 0x73, 0x73, 0x2f, 0x67, 0x65, 0x6d, 0x6d, 0x2f, 0x63, 0x6f, 0x6c, 0x6c
        /*0042*/ 	.byte	0x65, 0x63, 0x74, 0x69, 0x76, 0x65, 0x2f, 0x73, 0x6d, 0x39, 0x30, 0x5f, 0x6d, 0x6d, 0x61, 0x5f
        /*0052*/ 	.byte	0x74, 0x6d, 0x61, 0x5f, 0x67, 0x6d, 0x6d, 0x61, 0x5f, 0x73, 0x73, 0x5f, 0x77, 0x61, 0x72, 0x70
        /*0062*/ 	.byte	0x73, 0x70, 0x65, 0x63, 0x69, 0x61, 0x6c, 0x69, 0x7a, 0x65, 0x64, 0x2e, 0x68, 0x70, 0x70, 0x00
	.type		__unnamed_1,@object
	.size		__unnamed_1,(.L_0 - __unnamed_1)
__unnamed_1:
        /* <DEDUP_REMOVED lines=181> */
        /*0bc2*/ 	.byte	0x6e, 0x74, 0x69, 0x74, 0x79, 0x5d, 0x00
.L_0:


//--------------------- .nv.shared._ZN7cutlass13device_kernelINS_4gemm6kernel13GemmUniversalIN4cute5tupleIJiiiiEEENS1_10collective13CollectiveMmaINS1_34MainloopSm90TmaGmmaWarpSpecializedILi3ENS5_IJNS4_1CILi2EEENSA_ILi1EEESC_EEENS1_35KernelTmaWarpSpecializedCooperativeEEENS5_IJNSA_ILi384EEENSA_ILi192EEENSA_ILi64EEEEEENS_6half_tENS5_IJlSC_lEEESK_SL_NS4_8TiledMMAINS4_8MMA_AtomIJNS4_4SM904GMMA26MMA_64x192x16_F32F16F16_SSILNSP_5MajorE0ELSR_0ELNSP_7ScaleInE1ELSS_1EEEEEENS4_6LayoutISD_NS5_IJSC_NSA_ILi0EEESW_EEEEENS5_IJNS4_10UnderscoreESZ_SZ_EEEEENS4_13SM90_TMA_LOADENS4_14ComposedLayoutINS4_7SwizzleILi3ELi4ELi3EEENS4_18smem_ptr_flag_bitsILi16EEENSV_INS5_IJNSA_ILi8EEESI_EEENS5_IJSI_SC_EEEEEEEvNS4_8identityENS4_23SM90_TMA_LOAD_MULTICASTES1C_vS1D_EENS_8epilogue10collective6detail29Sm90TmaWarpSpecializedAdapterINS1H_15DefaultEpilogueISK_SL_SL_NS1G_6thread17LinearCombinationISK_Li1EffLNS1L_9ScaleType4KindE0ELNS_15FloatRoundStyleE2ESK_EENS1_15EpilogueDefaultEEEEEvvEEEEvNT_6ParamsE --------------------------
	.section	.nv.shared._ZN7cutlass13device_kernelINS_4gemm6kernel13GemmUniversalIN4cute5tupleIJiiiiEEENS1_10collective13CollectiveMmaINS1_34MainloopSm90TmaGmmaWarpSpecializedILi3ENS5_IJNS4_1CILi2EEENSA_ILi1EEESC_EEENS1_35KernelTmaWarpSpecializedCooperativeEEENS5_IJNSA_ILi384EEENSA_ILi192EEENSA_ILi64EEEEEENS_6half_tENS5_IJlSC_lEEESK_SL_NS4_8TiledMMAINS4_8MMA_AtomIJNS4_4SM904GMMA26MMA_64x192x16_F32F16F16_SSILNSP_5MajorE0ELSR_0ELNSP_7ScaleInE1ELSS_1EEEEEENS4_6LayoutISD_NS5_IJSC_NSA_ILi0EEESW_EEEEENS5_IJNS4_10UnderscoreESZ_SZ_EEEEENS4_13SM90_TMA_LOADENS4_14ComposedLayoutINS4_7SwizzleILi3ELi4ELi3EEENS4_18smem_ptr_flag_bitsILi16EEENSV_INS5_IJNSA_ILi8EEESI_EEENS5_IJSI_SC_EEEEEEEvNS4_8identityENS4_23SM90_TMA_LOAD_MULTICASTES1C_vS1D_EENS_8epilogue10collective6detail29Sm90TmaWarpSpecializedAdapterINS1H_15DefaultEpilogueISK_SL_SL_NS1G_6thread17LinearCombinationISK_Li1EffLNS1L_9ScaleType4KindE0ELNS_15FloatRoundStyleE2ESK_EENS1_15EpilogueDefaultEEEEEvvEEEEvNT_6ParamsE,"aw",@nobits
	.sectionflags	@""
	.align	16
	.zero		1024


//--------------------- .nv.shared.reserved.0     --------------------------
	.section	.nv.shared.reserved.0,"aw",@nobits
	.weak		__nv_reservedSMEM_offset_0_alias
	.size		__nv_reservedSMEM_offset_0_alias, 0, 0
	.other		__nv_reservedSMEM_offset_0_alias,@"STO_CUDA_RESERVED_SHARED STV_DEFAULT"
__nv_reservedSMEM_offset_0_alias:
	.zero		0


//--------------------- .nv.global                --------------------------
	.section	.nv.global,"aw",@nobits
.nv.global:
	.type		_ZN40_INTERNAL_6d6f63be_4_k_cu_edbcbd5f_159354cute1_E,@object
	.size		_ZN40_INTERNAL_6d6f63be_4_k_cu_edbcbd5f_159354cute1_E,(_ZN40_INTERNAL_6d6f63be_4_k_cu_edbcbd5f_159354cuda3std3__45__cpo6cbeginE - _ZN40_INTERNAL_6d6f63be_4_k_cu_edbcbd5f_159354cute1_E)
_ZN40_INTERNAL_6d6f63be_4_k_cu_edbcbd5f_159354cute1_E:
	.zero		1
	.type		_ZN40_INTERNAL_6d6f63be_4_k_cu_edbcbd5f_159354cuda3std3__45__cpo6cbeginE,@object
	.size		_ZN40_INTERNAL_6d6f63be_4_k_cu_edbcbd5f_159354cuda3std3__45__cpo6cbeginE,(_ZN40_INTERNAL_6d6f63be_4_k_cu_edbcbd5f_159354cuda3std3__48in_placeE - _ZN40_INTERNAL_6d6f63be_4_k_cu_edbcbd5f_159354cuda3std3__45__cpo6cbeginE)
_ZN40_INTERNAL_6d6f63be_4_k_cu_edbcbd5f_159354cuda3std3__45__cpo6cbeginE:
	.zero		1
	.type		_ZN40_INTERNAL_6d6f63be_4_k_cu_edbcbd5f_159354cuda3std3__48in_placeE,@object
	.size		_ZN40_INTERNAL_6d6f63be_4_k_cu_edbcbd5f_159354cuda3std3__48in_placeE,(_ZN40_INTERNAL_6d6f63be_4_k_cu_edbcbd5f_159354cuda3std6ranges3__45__cpo9iter_moveE - _ZN40_INTERNAL_6d6f63be_4_k_cu_edbcbd5f_159354cuda3std3__48in_placeE)
_ZN40_INTERNAL_6d6f63be_4_k_cu_edbcbd5f_159354cuda3std3__48in_placeE:
	.zero		1
	.type		_ZN40_INTERNAL_6d6f63be_4_k_cu_edbcbd5f_159354cuda3std6ranges3__45__cpo9iter_moveE,@object
	.size		_ZN40_INTERNAL_6d6f63be_4_k_cu_edbcbd5f_159354cuda3std6ranges3__45__cpo9iter_moveE,(_ZN40_INTERNAL_6d6f63be_4_k_cu_edbcbd5f_159354cuda3std3__45__cpo5beginE - _ZN40_INTERNAL_6d6f63be_4_k_cu_edbcbd5f_159354cuda3std6ranges3__45__cpo9iter_moveE)
_ZN40_INTERNAL_6d6f63be_4_k_cu_edbcbd5f_159354cuda3std6ranges3__45__cpo9iter_moveE:
	.zero		1
	.type		_ZN40_INTERNAL_6d6f63be_4_k_cu_edbcbd5f_159354cuda3std3__45__cpo5beginE,@object
	.size		_ZN40_INTERNAL_6d6f63be_4_k_cu_edbcbd5f_159354cuda3std3__45__cpo5beginE,(_ZN40_INTERNAL_6d6f63be_4_k_cu_edbcbd5f_159354cuda3std3__442_GLOBAL__N__6d6f63be_4_k_cu_edbcbd5f_159356ignoreE - _ZN40_INTERNAL_6d6f63be_4_k_cu_edbcbd5f_159354cuda3std3__45__cpo5beginE)
_ZN40_INTERNAL_6d6f63be_4_k_cu_edbcbd5f_159354cuda3std3__45__cpo5beginE:
	.zero		1
	.type		_ZN40_INTERNAL_6d6f63be_4_k_cu_edbcbd5f_159354cuda3std3__442_GLOBAL__N__6d6f63be_4_k_cu_edbcbd5f_159356ignoreE,@object
	.size		_ZN40_INTERNAL_6d6f63be_4_k_cu_edbcbd5f_159354cuda3std3__442_GLOBAL__N__6d6f63be_4_k_cu_edbcbd5f_159356ignoreE,(_ZN40_INTERNAL_6d6f63be_4_k_cu_edbcbd5f_159354cute7productE - _ZN40_INTERNAL_6d6f63be_4_k_cu_edbcbd5f_159354cuda3std3__442_GLOBAL__N__6d6f63be_4_k_cu_edbcbd5f_159356ignoreE)
_ZN40_INTERNAL_6d6f63be_4_k_cu_edbcbd5f_159354cuda3std3__442_GLOBAL__N__6d6f63be_4_k_cu_edbcbd5f_159356ignoreE:
	.zero		1
	.type		_ZN40_INTERNAL_6d6f63be_4_k_cu_edbcbd5f_159354cute7productE,@object
	.size		_ZN40_INTERNAL_6d6f63be_4_k_cu_edbcbd5f_159354cute7productE,(_ZN40_INTERNAL_6d6f63be_4_k_cu_edbcbd5f_159354cuda3std3__45__cpo3endE - _ZN40_INTERNAL_6d6f63be_4_k_cu_edbcbd5f_159354cute7productE)
_ZN40_INTERNAL_6d6f63be_4_k_cu_edbcbd5f_159354cute7productE:
	.zero		1
	.type		_ZN40_INTERNAL_6d6f63be_4_k_cu_edbcbd5f_159354cuda3std3__45__cpo3endE,@object
	.size		_ZN40_INTERNAL_6d6f63be_4_k_cu_edbcbd5f_159354cuda3std3__45__cpo3endE,(_ZN40_INTERNAL_6d6f63be_4_k_cu_edbcbd5f_159354cuda3std3__419piecewise_constructE - _ZN40_INTERNAL_6d6f63be_4_k_cu_edbcbd5f_159354cuda3std3__45__cpo3endE)
_ZN40_INTERNAL_6d6f63be_4_k_cu_edbcbd5f_159354cuda3std3__45__cpo3endE:
	.zero		1
	.type		_ZN40_INTERNAL_6d6f63be_4_k_cu_edbcbd5f_159354cuda3std3__419piecewise_constructE,@object
	.size		_ZN40_INTERNAL_6d6f63be_4_k_cu_edbcbd5f_159354cuda3std3__419piecewise_constructE,(_ZN40_INTERNAL_6d6f63be_4_k_cu_edbcbd5f_159354cuda3std3__45__cpo4cendE - _ZN40_INTERNAL_6d6f63be_4_k_cu_edbcbd5f_159354cuda3std3__419piecewise_constructE)
_ZN40_INTERNAL_6d6f63be_4_k_cu_edbcbd5f_159354cuda3std3__419piecewise_constructE:
	.zero		1
	.type		_ZN40_INTERNAL_6d6f63be_4_k_cu_edbcbd5f_159354cuda3std3__45__cpo4cendE,@object
	.size		_ZN40_INTERNAL_6d6f63be_4_k_cu_edbcbd5f_159354cuda3std3__45__cpo4cendE,(_ZN40_INTERNAL_6d6f63be_4_k_cu_edbcbd5f_159354cuda3std6ranges3__45__cpo4swapE - _ZN40_INTERNAL_6d6f63be_4_k_cu_edbcbd5f_159354cuda3std3__45__cpo4cendE)
_ZN40_INTERNAL_6d6f63be_4_k_cu_edbcbd5f_159354cuda3std3__45__cpo4cendE:
	.zero		1
	.type		_ZN40_INTERNAL_6d6f63be_4_k_cu_edbcbd5f_159354cuda3std6ranges3__45__cpo4swapE,@object
	.size		_ZN40_INTERNAL_6d6f63be_4_k_cu_edbcbd5f_159354cuda3std6ranges3__45__cpo4swapE,(.L_8 - _ZN40_INTERNAL_6d6f63be_4_k_cu_edbcbd5f_159354cuda3std6ranges3__45__cpo4swapE)
_ZN40_INTERNAL_6d6f63be_4_k_cu_edbcbd5f_159354cuda3std6ranges3__45__cpo4swapE:
	.zero		1
.L_8:


//--------------------- .nv.constant0._ZN7cutlass13device_kernelINS_4gemm6kernel13GemmUniversalIN4cute5tupleIJiiiiEEENS1_10collective13CollectiveMmaINS1_34MainloopSm90TmaGmmaWarpSpecializedILi3ENS5_IJNS4_1CILi2EEENSA_ILi1EEESC_EEENS1_35KernelTmaWarpSpecializedCooperativeEEENS5_IJNSA_ILi384EEENSA_ILi192EEENSA_ILi64EEEEEENS_6half_tENS5_IJlSC_lEEESK_SL_NS4_8TiledMMAINS4_8MMA_AtomIJNS4_4SM904GMMA26MMA_64x192x16_F32F16F16_SSILNSP_5MajorE0ELSR_0ELNSP_7ScaleInE1ELSS_1EEEEEENS4_6LayoutISD_NS5_IJSC_NSA_ILi0EEESW_EEEEENS5_IJNS4_10UnderscoreESZ_SZ_EEEEENS4_13SM90_TMA_LOADENS4_14ComposedLayoutINS4_7SwizzleILi3ELi4ELi3EEENS4_18smem_ptr_flag_bitsILi16EEENSV_INS5_IJNSA_ILi8EEESI_EEENS5_IJSI_SC_EEEEEEEvNS4_8identityENS4_23SM90_TMA_LOAD_MULTICASTES1C_vS1D_EENS_8epilogue10collective6detail29Sm90TmaWarpSpecializedAdapterINS1H_15DefaultEpilogueISK_SL_SL_NS1G_6thread17LinearCombinationISK_Li1EffLNS1L_9ScaleType4KindE0ELNS_15FloatRoundStyleE2ESK_EENS1_15EpilogueDefaultEEEEEvvEEEEvNT_6ParamsE --------------------------
	.section	.nv.constant0._ZN7cutlass13device_kernelINS_4gemm6kernel13GemmUniversalIN4cute5tupleIJiiiiEEENS1_10collective13CollectiveMmaINS1_34MainloopSm90TmaGmmaWarpSpecializedILi3ENS5_IJNS4_1CILi2EEENSA_ILi1EEESC_EEENS1_35KernelTmaWarpSpecializedCooperativeEEENS5_IJNSA_ILi384EEENSA_ILi192EEENSA_ILi64EEEEEENS_6half_tENS5_IJlSC_lEEESK_SL_NS4_8TiledMMAINS4_8MMA_AtomIJNS4_4SM904GMMA26MMA_64x192x16_F32F16F16_SSILNSP_5MajorE0ELSR_0ELNSP_7ScaleInE1ELSS_1EEEEEENS4_6LayoutISD_NS5_IJSC_NSA_ILi0EEESW_EEEEENS5_IJNS4_10UnderscoreESZ_SZ_EEEEENS4_13SM90_TMA_LOADENS4_14ComposedLayoutINS4_7SwizzleILi3ELi4ELi3EEENS4_18smem_ptr_flag_bitsILi16EEENSV_INS5_IJNSA_ILi8EEESI_EEENS5_IJSI_SC_EEEEEEEvNS4_8identityENS4_23SM90_TMA_LOAD_MULTICASTES1C_vS1D_EENS_8epilogue10collective6detail29Sm90TmaWarpSpecializedAdapterINS1H_15DefaultEpilogueISK_SL_SL_NS1G_6thread17LinearCombinationISK_Li1EffLNS1L_9ScaleType4KindE0ELNS_15FloatRoundStyleE2ESK_EENS1_15EpilogueDefaultEEEEEvvEEEEvNT_6ParamsE,"a",@progbits
	.sectionflags	@""
	.align	4
.nv.constant0._ZN7cutlass13device_kernelINS_4gemm6kernel13GemmUniversalIN4cute5tupleIJiiiiEEENS1_10collective13CollectiveMmaINS1_34MainloopSm90TmaGmmaWarpSpecializedILi3ENS5_IJNS4_1CILi2EEENSA_ILi1EEESC_EEENS1_35KernelTmaWarpSpecializedCooperativeEEENS5_IJNSA_ILi384EEENSA_ILi192EEENSA_ILi64EEEEEENS_6half_tENS5_IJlSC_lEEESK_SL_NS4_8TiledMMAINS4_8MMA_AtomIJNS4_4SM904GMMA26MMA_64x192x16_F32F16F16_SSILNSP_5MajorE0ELSR_0ELNSP_7ScaleInE1ELSS_1EEEEEENS4_6LayoutISD_NS5_IJSC_NSA_ILi0EEESW_EEEEENS5_IJNS4_10UnderscoreESZ_SZ_EEEEENS4_13SM90_TMA_LOADENS4_14ComposedLayoutINS4_7SwizzleILi3ELi4ELi3EEENS4_18smem_ptr_flag_bitsILi16EEENSV_INS5_IJNSA_ILi8EEESI_EEENS5_IJSI_SC_EEEEEEEvNS4_8identityENS4_23SM90_TMA_LOAD_MULTICASTES1C_vS1D_EENS_8epilogue10collective6detail29Sm90TmaWarpSpecializedAdapterINS1H_15DefaultEpilogueISK_SL_SL_NS1G_6thread17LinearCombinationISK_Li1EffLNS1L_9ScaleType4KindE0ELNS_15FloatRoundStyleE2ESK_EENS1_15EpilogueDefaultEEEEEvvEEEEvNT_6ParamsE:
	.zero		1664


//--------------------- SYMBOLS --------------------------

	.type		.nv.reservedSmem.offset0,@object
	.size		.nv.reservedSmem.offset0,0x4
	.type		__assertfail,@function
